	.target	sm_80

	.elftype	@"ET_EXEC"


//--------------------- .note.nv.tkinfo           --------------------------
	.section	.note.nv.tkinfo,"",@"SHT_NOTE"
	.sectionflags	@"SHF_NOTE_NV_TKINFO"
	.tkinfo
        /*0018*/ 	.word	0x00000002
        /*0030*/ 	.string	""
        /*0030*/ 	.string	"ptxas"
        /*0030*/ 	.string	"Cuda compilation tools, release 13.0, V13.0.88"
        /*0030*/ 	.string	"Build cuda_13.0.r13.0/compiler.36424714_0"
        /*0030*/ 	.string	"-v  -suppress-debug-info  -lineinfo  -arch sm_80 "



//--------------------- .note.nv.cuinfo           --------------------------
	.section	.note.nv.cuinfo,"",@"SHT_NOTE"
	.sectionflags	@"SHF_NOTE_NV_CUINFO"
        /*0018*/ 	.short	0x0002
        /*001a*/ 	.short	0x0050
        /*001c*/ 	.short	0x0082
	.zero		2


//--------------------- .nv.info                  --------------------------
	.section	.nv.info,"",@"SHT_CUDA_INFO"
	.align	4


	//----- nvinfo : EIATTR_REGCOUNT
	.align		4
        /*0000*/ 	.byte	0x04, 0x2f
        /*0002*/ 	.short	(.L_1 - .L_0)
	.align		4
.L_0:
        /*0004*/ 	.word	index@(matmul_kernel)
        /*0008*/ 	.word	0x000000ff


	//----- nvinfo : EIATTR_FRAME_SIZE
	.align		4
.L_1:
        /*000c*/ 	.byte	0x04, 0x11
        /*000e*/ 	.short	(.L_3 - .L_2)
	.align		4
.L_2:
        /*0010*/ 	.word	index@(matmul_kernel)
        /*0014*/ 	.word	0x00000008


	//----- nvinfo : EIATTR_MIN_STACK_SIZE
	.align		4
.L_3:
        /*0018*/ 	.byte	0x04, 0x12
        /*001a*/ 	.short	(.L_5 - .L_4)
	.align		4
.L_4:
        /*001c*/ 	.word	index@(matmul_kernel)
        /*0020*/ 	.word	0x00000008
.L_5:


//--------------------- .nv.info.matmul_kernel    --------------------------
	.section	.nv.info.matmul_kernel,"",@"SHT_CUDA_INFO"
	.sectionflags	@""
	.align	4


	//----- nvinfo : EIATTR_CUDA_API_VERSION
	.align		4
        /*0000*/ 	.byte	0x04, 0x37
        /*0002*/ 	.short	(.L_7 - .L_6)
.L_6:
        /*0004*/ 	.word	0x00000082


	//----- nvinfo : EIATTR_SW2861232_WAR
	.align		4
.L_7:
        /*0008*/ 	.byte	0x01, 0x35
	.zero		2


	//----- nvinfo : EIATTR_PARAM_CBANK
	.align		4
        /*000c*/ 	.byte	0x04, 0x0a
        /*000e*/ 	.short	(.L_9 - .L_8)
	.align		4
.L_8:
        /*0010*/ 	.word	index@(.nv.constant0.matmul_kernel)
        /*0014*/ 	.short	0x0160
        /*0016*/ 	.short	0x0050


	//----- nvinfo : EIATTR_CBANK_PARAM_SIZE
	.align		4
.L_9:
        /*0018*/ 	.byte	0x03, 0x19
        /*001a*/ 	.short	0x0050


	//----- nvinfo : EIATTR_KPARAM_INFO
	.align		4
        /*001c*/ 	.byte	0x04, 0x17
        /*001e*/ 	.short	(.L_11 - .L_10)
.L_10:
        /*0020*/ 	.word	0x00000000
        /*0024*/ 	.short	0x000d
        /*0026*/ 	.short	0x0048
        /*0028*/ 	.byte	0x00, 0xf4, 0x21, 0x00


	//----- nvinfo : EIATTR_KPARAM_INFO
	.align		4
.L_11:
        /*002c*/ 	.byte	0x04, 0x17
        /*002e*/ 	.short	(.L_13 - .L_12)
.L_12:
        /*0030*/ 	.word	0x00000000
        /*0034*/ 	.short	0x000c
        /*0036*/ 	.short	0x0040
        /*0038*/ 	.byte	0x00, 0xf4, 0x21, 0x00


	//----- nvinfo : EIATTR_KPARAM_INFO
	.align		4
.L_13:
        /*003c*/ 	.byte	0x04, 0x17
        /*003e*/ 	.short	(.L_15 - .L_14)
.L_14:
        /*0040*/ 	.word	0x00000000
        /*0044*/ 	.short	0x000b
        /*0046*/ 	.short	0x0038
        /*0048*/ 	.byte	0x00, 0xf0, 0x11, 0x00


	//----- nvinfo : EIATTR_KPARAM_INFO
	.align		4
.L_15:
        /*004c*/ 	.byte	0x04, 0x17
        /*004e*/ 	.short	(.L_17 - .L_16)
.L_16:
        /*0050*/ 	.word	0x00000000
        /*0054*/ 	.short	0x000a
        /*0056*/ 	.short	0x0034
        /*0058*/ 	.byte	0x00, 0xf0, 0x11, 0x00


	//----- nvinfo : EIATTR_KPARAM_INFO
	.align		4
.L_17:
        /*005c*/ 	.byte	0x04, 0x17
        /*005e*/ 	.short	(.L_19 - .L_18)
.L_18:
        /*0060*/ 	.word	0x00000000
        /*0064*/ 	.short	0x0009
        /*0066*/ 	.short	0x0030
        /*0068*/ 	.byte	0x00, 0xf0, 0x11, 0x00


	//----- nvinfo : EIATTR_KPARAM_INFO
	.align		4
.L_19:
        /*006c*/ 	.byte	0x04, 0x17
        /*006e*/ 	.short	(.L_21 - .L_20)
.L_20:
        /*0070*/ 	.word	0x00000000
        /*0074*/ 	.short	0x0008
        /*0076*/ 	.short	0x002c
        /*0078*/ 	.byte	0x00, 0xf0, 0x11, 0x00


	//----- nvinfo : EIATTR_KPARAM_INFO
	.align		4
.L_21:
        /*007c*/ 	.byte	0x04, 0x17
        /*007e*/ 	.short	(.L_23 - .L_22)
.L_22:
        /*0080*/ 	.word	0x00000000
        /*0084*/ 	.short	0x0007
        /*0086*/ 	.short	0x0028
        /*0088*/ 	.byte	0x00, 0xf0, 0x11, 0x00


	//----- nvinfo : EIATTR_KPARAM_INFO
	.align		4
.L_23:
        /*008c*/ 	.byte	0x04, 0x17
        /*008e*/ 	.short	(.L_25 - .L_24)
.L_24:
        /*0090*/ 	.word	0x00000000
        /*0094*/ 	.short	0x0006
        /*0096*/ 	.short	0x0024
        /*0098*/ 	.byte	0x00, 0xf0, 0x11, 0x00


	//----- nvinfo : EIATTR_KPARAM_INFO
	.align		4
.L_25:
        /*009c*/ 	.byte	0x04, 0x17
        /*009e*/ 	.short	(.L_27 - .L_26)
.L_26:
        /*00a0*/ 	.word	0x00000000
        /*00a4*/ 	.short	0x0005
        /*00a6*/ 	.short	0x0020
        /*00a8*/ 	.byte	0x00, 0xf0, 0x11, 0x00


	//----- nvinfo : EIATTR_KPARAM_INFO
	.align		4
.L_27:
        /*00ac*/ 	.byte	0x04, 0x17
        /*00ae*/ 	.short	(.L_29 - .L_28)
.L_28:
        /*00b0*/ 	.word	0x00000000
        /*00b4*/ 	.short	0x0004
        /*00b6*/ 	.short	0x001c
        /*00b8*/ 	.byte	0x00, 0xf0, 0x11, 0x00


	//----- nvinfo : EIATTR_KPARAM_INFO
	.align		4
.L_29:
        /*00bc*/ 	.byte	0x04, 0x17
        /*00be*/ 	.short	(.L_31 - .L_30)
.L_30:
        /*00c0*/ 	.word	0x00000000
        /*00c4*/ 	.short	0x0003
        /*00c6*/ 	.short	0x0018
        /*00c8*/ 	.byte	0x00, 0xf0, 0x11, 0x00


	//----- nvinfo : EIATTR_KPARAM_INFO
	.align		4
.L_31:
        /*00cc*/ 	.byte	0x04, 0x17
        /*00ce*/ 	.short	(.L_33 - .L_32)
.L_32:
        /*00d0*/ 	.word	0x00000000
        /*00d4*/ 	.short	0x0002
        /*00d6*/ 	.short	0x0010
        /*00d8*/ 	.byte	0x00, 0xf4, 0x21, 0x00


	//----- nvinfo : EIATTR_KPARAM_INFO
	.align		4
.L_33:
        /*00dc*/ 	.byte	0x04, 0x17
        /*00de*/ 	.short	(.L_35 - .L_34)
.L_34:
        /*00e0*/ 	.word	0x00000000
        /*00e4*/ 	.short	0x0001
        /*00e6*/ 	.short	0x0008
        /*00e8*/ 	.byte	0x00, 0xf4, 0x21, 0x00


	//----- nvinfo : EIATTR_KPARAM_INFO
	.align		4
.L_35:
        /*00ec*/ 	.byte	0x04, 0x17
        /*00ee*/ 	.short	(.L_37 - .L_36)
.L_36:
        /*00f0*/ 	.word	0x00000000
        /*00f4*/ 	.short	0x0000
        /*00f6*/ 	.short	0x0000
        /*00f8*/ 	.byte	0x00, 0xf4, 0x21, 0x00


	//----- nvinfo : EIATTR_MAXREG_COUNT
	.align		4
.L_37:
        /*00fc*/ 	.byte	0x03, 0x1b
        /*00fe*/ 	.short	0x00ff


	//----- nvinfo : EIATTR_NUM_BARRIERS
	.align		4
        /*0100*/ 	.byte	0x02, 0x4c
        /*0102*/ 	.byte	0x01
	.zero		1


	//----- nvinfo : EIATTR_ANNOTATIONS
	.align		4
        /*0104*/ 	.byte	0x04, 0x55
        /*0106*/ 	.short	(.L_39 - .L_38)


	//   ....[0]....
.L_38:
        /*0108*/ 	.word	0x00000001
        /*010c*/ 	.byte	0xf0, 0x06, 0x00, 0x00, 0x01, 0x00, 0x00, 0x00, 0x70, 0x58, 0x00, 0x00


	//----- nvinfo : EIATTR_MERCURY_ISA_VERSION
	.align		4
.L_39:
        /*0118*/ 	.byte	0x03, 0x5f
        /*011a*/ 	.short	0x0000


	//----- nvinfo : EIATTR_EXIT_INSTR_OFFSETS
	.align		4
        /*011c*/ 	.byte	0x04, 0x1c
        /*011e*/ 	.short	(.L_41 - .L_40)


	//   ....[0]....
.L_40:
        /*0120*/ 	.word	0x00008fe0


	//   ....[1]....
        /*0124*/ 	.word	0x00009010


	//----- nvinfo : EIATTR_REQNTID
	.align		4
.L_41:
        /*0128*/ 	.byte	0x04, 0x10
        /*012a*/ 	.short	(.L_43 - .L_42)
.L_42:
        /*012c*/ 	.word	0x00000080
        /*0130*/ 	.word	0x00000001
        /*0134*/ 	.word	0x00000001
.L_43:


//--------------------- .nv.callgraph             --------------------------
	.section	.nv.callgraph,"",@"SHT_CUDA_CALLGRAPH"
	.align	4
	.sectionentsize	8
	.align		4
        /*0000*/ 	.word	0x00000000
	.align		4
        /*0004*/ 	.word	0xffffffff
	.align		4
        /*0008*/ 	.word	0x00000000
	.align		4
        /*000c*/ 	.word	0xfffffffe
	.align		4
        /*0010*/ 	.word	0x00000000
	.align		4
        /*0014*/ 	.word	0xfffffffd
	.align		4
        /*0018*/ 	.word	0x00000000
	.align		4
        /*001c*/ 	.word	0xfffffffc


//--------------------- .nv.rel.action            --------------------------
	.section	.nv.rel.action,"",@"SHT_CUDA_RELOCINFO"
	.align	8
	.sectionentsize	8
        /*0000*/ 	.byte	0x73, 0x00, 0x00, 0x00, 0x00, 0x00, 0x00, 0x00, 0x00, 0x00, 0x00, 0x11, 0x25, 0x00, 0x05, 0x36


//--------------------- .nv.constant0.matmul_kernel --------------------------
	.section	.nv.constant0.matmul_kernel,"a",@progbits
	.sectionflags	@""
	.align	4
.nv.constant0.matmul_kernel:
	.zero		432


//--------------------- .text.matmul_kernel       --------------------------
	.section	.text.matmul_kernel,"ax",@progbits
	.sectioninfo	@"SHI_REGISTERS=255"
	.align	128
        .global         matmul_kernel
        .type           matmul_kernel,@function
        .size           matmul_kernel,(.L_x_4 - matmul_kernel)
        .other          matmul_kernel,@"STO_CUDA_ENTRY STV_DEFAULT"
matmul_kernel:
.text.matmul_kernel:
[----:B------:R-:W-:-:S03]  /*0000*/  IMAD.MOV.U32 R1, RZ, RZ, c[0x0][0x28] ;  /* 0x00000a00ff017624 */ /* 0x000fc600078e00ff */
[----:B------:R-:W-:Y:S01]  /*0010*/  IMAD.MOV.U32 R6, RZ, RZ, 0x7f ;  /* 0x0000007fff067424 */ /* 0x000fe200078e00ff */
[----:B------:R-:W0:Y:S01]  /*0020*/  S2R R5, SR_CTAID.X ;  /* 0x0000000000057919 */ /* 0x000e220000002500 */
[----:B------:R-:W-:Y:S01]  /*0030*/  IADD3 R1, R1, -0x8, RZ ;  /* 0xfffffff801017810 */ /* 0x000fe20007ffe0ff */
[----:B------:R-:W-:Y:S01]  /*0040*/  IMAD.MOV.U32 R250, RZ, RZ, c[0x0][0x180] ;  /* 0x00006000fffa7624 */ /* 0x000fe200078e00ff */
[----:B------:R-:W-:Y:S01]  /*0050*/  ULDC.64 UR4, c[0x0][0x118] ;  /* 0x0000460000047ab9 */ /* 0x000fe20000000a00 */
[----:B------:R-:W-:Y:S01]  /*0060*/  IADD3 R0, R6, c[0x0][0x17c], RZ ;  /* 0x00005f0006007a10 */ /* 0x000fe20007ffe0ff */
[----:B------:R-:W1:Y:S01]  /*0070*/  S2R R26, SR_TID.X ;  /* 0x00000000001a7919 */ /* 0x000e620000002100 */
[----:B------:R-:W-:Y:S01]  /*0080*/  CS2R R124, SRZ ;  /* 0x00000000007c7805 */ /* 0x000fe2000001ff00 */
[----:B------:R-:W-:Y:S01]  /*0090*/  IADD3 R250, R250, 0x1f, RZ ;  /* 0x0000001ffafa7810 */ /* 0x000fe20007ffe0ff */
[----:B------:R-:W-:Y:S01]  /*00a0*/  CS2R R126, SRZ ;  /* 0x00000000007e7805 */ /* 0x000fe2000001ff00 */
[----:B------:R-:W-:Y:S01]  /*00b0*/  SHF.R.S32.HI R3, RZ, 0x1f, R0 ;  /* 0x0000001fff037819 */ /* 0x000fe20000011400 */
[----:B------:R-:W-:Y:S01]  /*00c0*/  CS2R R28, SRZ ;  /* 0x00000000001c7805 */ /* 0x000fe2000001ff00 */
[----:B------:R-:W-:Y:S01]  /*00d0*/  CS2R R30, SRZ ;  /* 0x00000000001e7805 */ /* 0x000fe2000001ff00 */
[----:B------:R-:W-:Y:S01]  /*00e0*/  CS2R R12, SRZ ;  /* 0x00000000000c7805 */ /* 0x000fe2000001ff00 */
[----:B------:R-:W-:Y:S01]  /*00f0*/  LEA.HI R3, R3, R0, RZ, 0x7 ;  /* 0x0000000003037211 */ /* 0x000fe200078f38ff */
[----:B------:R-:W-:Y:S01]  /*0100*/  CS2R R14, SRZ ;  /* 0x00000000000e7805 */ /* 0x000fe2000001ff00 */
[----:B------:R-:W-:Y:S01]  /*0110*/  CS2R R16, SRZ ;  /* 0x0000000000107805 */ /* 0x000fe2000001ff00 */
[----:B------:R-:W-:Y:S01]  /*0120*/  CS2R R18, SRZ ;  /* 0x0000000000127805 */ /* 0x000fe2000001ff00 */
[----:B------:R-:W-:Y:S01]  /*0130*/  SHF.R.S32.HI R3, RZ, 0x7, R3 ;  /* 0x00000007ff037819 */ /* 0x000fe20000011403 */
[----:B------:R-:W-:Y:S01]  /*0140*/  CS2R R20, SRZ ;  /* 0x0000000000147805 */ /* 0x000fe2000001ff00 */
[----:B------:R-:W-:Y:S01]  /*0150*/  CS2R R22, SRZ ;  /* 0x0000000000167805 */ /* 0x000fe2000001ff00 */
[----:B------:R-:W-:Y:S01]  /*0160*/  CS2R R64, SRZ ;  /* 0x0000000000407805 */ /* 0x000fe2000001ff00 */
[----:B------:R-:W-:Y:S01]  /*0170*/  CS2R R66, SRZ ;  /* 0x0000000000427805 */ /* 0x000fe2000001ff00 */
[----:B------:R-:W-:Y:S01]  /*0180*/  IMAD.SHL.U32 R4, R3, 0x8, RZ ;  /* 0x0000000803047824 */ /* 0x000fe200078e00ff */
[----:B------:R-:W-:Y:S01]  /*0190*/  CS2R R84, SRZ ;  /* 0x0000000000547805 */ /* 0x000fe2000001ff00 */
[----:B0-----:R-:W-:Y:S01]  /*01a0*/  IABS R10, R5 ;  /* 0x00000005000a7213 */ /* 0x001fe20000000000 */
[----:B------:R-:W-:Y:S01]  /*01b0*/  CS2R R86, SRZ ;  /* 0x0000000000567805 */ /* 0x000fe2000001ff00 */
[----:B------:R-:W-:Y:S01]  /*01c0*/  CS2R R108, SRZ ;  /* 0x00000000006c7805 */ /* 0x000fe2000001ff00 */
[-C--:B------:R-:W-:Y:S01]  /*01d0*/  IABS R7, R4.reuse ;  /* 0x0000000400077213 */ /* 0x080fe20000000000 */
[----:B------:R-:W-:Y:S01]  /*01e0*/  CS2R R110, SRZ ;  /* 0x00000000006e7805 */ /* 0x000fe2000001ff00 */
[----:B------:R-:W-:Y:S01]  /*01f0*/  IABS R11, R4 ;  /* 0x00000004000b7213 */ /* 0x000fe20000000000 */
[----:B------:R-:W-:Y:S01]  /*0200*/  CS2R R48, SRZ ;  /* 0x0000000000307805 */ /* 0x000fe2000001ff00 */
[----:B------:R-:W0:Y:S01]  /*0210*/  I2F.RP R0, R7 ;  /* 0x0000000700007306 */ /* 0x000e220000209400 */
[----:B-1----:R-:W-:Y:S01]  /*0220*/  LOP3.LUT R24, R26, 0x7f, RZ, 0xc0, !PT ;  /* 0x0000007f1a187812 */ /* 0x002fe200078ec0ff */
[----:B------:R-:W-:Y:S01]  /*0230*/  CS2R R50, SRZ ;  /* 0x0000000000327805 */ /* 0x000fe2000001ff00 */
        /* <DEDUP_REMOVED lines=12> */
[----:B0-----:R-:W0:Y:S02]  /*0300*/  MUFU.RCP R0, R0 ;  /* 0x0000000000007308 */ /* 0x001e240000001000 */
[----:B0-----:R-:W-:Y:S01]  /*0310*/  IADD3 R2, R0, 0xffffffe, RZ ;  /* 0x0ffffffe00027810 */ /* 0x001fe20007ffe0ff */
[----:B------:R-:W-:-:S05]  /*0320*/  IMAD.MOV R0, RZ, RZ, -R11 ;  /* 0x000000ffff007224 */ /* 0x000fca00078e0a0b */
[----:B------:R0:W1:Y:S02]  /*0330*/  F2I.FTZ.U32.TRUNC.NTZ R3, R2 ;  /* 0x0000000200037305 */ /* 0x000064000021f000 */
[----:B0-----:R-:W-:Y:S02]  /*0340*/  IMAD.MOV.U32 R2, RZ, RZ, RZ ;  /* 0x000000ffff027224 */ /* 0x001fe400078e00ff */
[----:B-1----:R-:W-:-:S04]  /*0350*/  IMAD.MOV R8, RZ, RZ, -R3 ;  /* 0x000000ffff087224 */ /* 0x002fc800078e0a03 */
[----:B------:R-:W-:Y:S02]  /*0360*/  IMAD R9, R8, R7, RZ ;  /* 0x0000000708097224 */ /* 0x000fe400078e02ff */
[----:B------:R-:W-:Y:S02]  /*0370*/  IMAD.MOV.U32 R8, RZ, RZ, R10 ;  /* 0x000000ffff087224 */ /* 0x000fe400078e000a */
[----:B------:R-:W-:-:S06]  /*0380*/  IMAD.HI.U32 R3, R3, R9, R2 ;  /* 0x0000000903037227 */ /* 0x000fcc00078e0002 */
[----:B------:R-:W-:-:S04]  /*0390*/  IMAD.HI.U32 R3, R3, R8, RZ ;  /* 0x0000000803037227 */ /* 0x000fc800078e00ff */
[----:B------:R-:W-:-:S05]  /*03a0*/  IMAD R0, R3, R0, R8 ;  /* 0x0000000003007224 */ /* 0x000fca00078e0208 */
[----:B------:R-:W-:-:S13]  /*03b0*/  ISETP.GT.U32.AND P1, PT, R7, R0, PT ;  /* 0x000000000700720c */ /* 0x000fda0003f24070 */
[----:B------:R-:W-:Y:S01]  /*03c0*/  @!P1 IMAD.IADD R0, R0, 0x1, -R7 ;  /* 0x0000000100009824 */ /* 0x000fe200078e0a07 */
[----:B------:R-:W-:Y:S02]  /*03d0*/  @!P1 IADD3 R3, R3, 0x1, RZ ;  /* 0x0000000103039810 */ /* 0x000fe40007ffe0ff */
[----:B------:R-:W-:Y:S02]  /*03e0*/  ISETP.NE.AND P1, PT, R4, RZ, PT ;  /* 0x000000ff0400720c */ /* 0x000fe40003f25270 */
[----:B------:R-:W-:Y:S02]  /*03f0*/  ISETP.GE.U32.AND P0, PT, R0, R7, PT ;  /* 0x000000070000720c */ /* 0x000fe40003f06070 */
[----:B------:R-:W-:-:S04]  /*0400*/  LOP3.LUT R0, R5, R4, RZ, 0x3c, !PT ;  /* 0x0000000405007212 */ /* 0x000fc800078e3cff */
[----:B------:R-:W-:Y:S02]  /*0410*/  ISETP.GE.AND P2, PT, R0, RZ, PT ;  /* 0x000000ff0000720c */ /* 0x000fe40003f46270 */
[----:B------:R-:W-:-:S05]  /*0420*/  IADD3 R0, R6, c[0x0][0x178], RZ ;  /* 0x00005e0006007a10 */ /* 0x000fca0007ffe0ff */
[----:B------:R-:W-:-:S05]  /*0430*/  @P0 IADD3 R3, R3, 0x1, RZ ;  /* 0x0000000103030810 */ /* 0x000fca0007ffe0ff */
[----:B------:R-:W-:Y:S01]  /*0440*/  IMAD.MOV.U32 R2, RZ, RZ, R3 ;  /* 0x000000ffff027224 */ /* 0x000fe200078e0003 */
[----:B------:R-:W-:-:S03]  /*0450*/  SHF.R.S32.HI R3, RZ, 0x1f, R0 ;  /* 0x0000001fff037819 */ /* 0x000fc60000011400 */
[----:B------:R-:W-:Y:S01]  /*0460*/  @!P2 IMAD.MOV R2, RZ, RZ, -R2 ;  /* 0x000000ffff02a224 */ /* 0x000fe200078e0a02 */
[----:B------:R-:W-:Y:S02]  /*0470*/  @!P1 LOP3.LUT R2, RZ, R4, RZ, 0x33, !PT ;  /* 0x00000004ff029212 */ /* 0x000fe400078e33ff */
[----:B------:R-:W-:-:S03]  /*0480*/  LEA.HI R3, R3, R0, RZ, 0x7 ;  /* 0x0000000003037211 */ /* 0x000fc600078f38ff */
[----:B------:R-:W-:Y:S02]  /*0490*/  IMAD.SHL.U32 R6, R2, 0x8, RZ ;  /* 0x0000000802067824 */ /* 0x000fe400078e00ff */
[----:B------:R-:W-:-:S03]  /*04a0*/  IMAD.MOV R2, RZ, RZ, -R2 ;  /* 0x000000ffff027224 */ /* 0x000fc600078e0a02 */
[----:B------:R-:W-:Y:S01]  /*04b0*/  LEA.HI.SX32 R3, R3, -R6, 0x19 ;  /* 0x8000000603037211 */ /* 0x000fe200078fcaff */
[----:B------:R-:W-:-:S03]  /*04c0*/  IMAD R4, R4, R2, R5 ;  /* 0x0000000204047224 */ /* 0x000fc600078e0205 */
[----:B------:R-:W-:Y:S02]  /*04d0*/  IMNMX R11, R3, 0x8, PT ;  /* 0x00000008030b7817 */ /* 0x000fe40003800200 */
[----:B------:R-:W-:Y:S02]  /*04e0*/  IABS R9, R4 ;  /* 0x0000000400097213 */ /* 0x000fe40000000000 */
[----:B------:R-:W-:-:S04]  /*04f0*/  IABS R7, R11 ;  /* 0x0000000b00077213 */ /* 0x000fc80000000000 */
[----:B------:R-:W0:Y:S08]  /*0500*/  I2F.RP R0, R7 ;  /* 0x0000000700007306 */ /* 0x000e300000209400 */
[----:B0-----:R-:W0:Y:S02]  /*0510*/  MUFU.RCP R0, R0 ;  /* 0x0000000000007308 */ /* 0x001e240000001000 */
[----:B0-----:R-:W-:-:S06]  /*0520*/  IADD3 R3, R0, 0xffffffe, RZ ;  /* 0x0ffffffe00037810 */ /* 0x001fcc0007ffe0ff */
[----:B------:R-:W0:Y:S02]  /*0530*/  F2I.FTZ.U32.TRUNC.NTZ R3, R3 ;  /* 0x0000000300037305 */ /* 0x000e24000021f000 */
[----:B0-----:R-:W-:-:S04]  /*0540*/  IMAD.MOV R8, RZ, RZ, -R3 ;  /* 0x000000ffff087224 */ /* 0x001fc800078e0a03 */
[----:B------:R-:W-:Y:S01]  /*0550*/  IMAD.MOV.U32 R2, RZ, RZ, R8 ;  /* 0x000000ffff027224 */ /* 0x000fe200078e0008 */
[----:B------:R-:W-:-:S03]  /*0560*/  IABS R8, R11 ;  /* 0x0000000b00087213 */ /* 0x000fc60000000000 */
[----:B------:R-:W-:Y:S02]  /*0570*/  IMAD R5, R2, R7, RZ ;  /* 0x0000000702057224 */ /* 0x000fe400078e02ff */
[----:B------:R-:W-:Y:S02]  /*0580*/  IMAD.MOV.U32 R2, RZ, RZ, RZ ;  /* 0x000000ffff027224 */ /* 0x000fe400078e00ff */
[----:B------:R-:W-:Y:S02]  /*0590*/  IMAD.MOV R0, RZ, RZ, -R8 ;  /* 0x000000ffff007224 */ /* 0x000fe400078e0a08 */
        /* <DEDUP_REMOVED lines=9> */
[----:B------:R-:W-:-:S07]  /*0630*/  ISETP.GE.AND P2, PT, R0, RZ, PT ;  /* 0x000000ff0000720c */ /* 0x000fce0003f46270 */
[----:B------:R-:W-:Y:S02]  /*0640*/  @P0 IADD3 R2, R2, 0x1, RZ ;  /* 0x0000000102020810 */ /* 0x000fe40007ffe0ff */
[----:B------:R-:W-:-:S04]  /*0650*/  ISETP.GE.AND P0, PT, R250, 0x20, PT ;  /* 0x00000020fa00780c */ /* 0x000fc80003f06270 */
[----:B------:R-:W-:Y:S01]  /*0660*/  @!P2 IMAD.MOV R2, RZ, RZ, -R2 ;  /* 0x000000ffff02a224 */ /* 0x000fe200078e0a02 */
[----:B------:R-:W-:-:S05]  /*0670*/  @!P1 LOP3.LUT R2, RZ, R11, RZ, 0x33, !PT ;  /* 0x0000000bff029212 */ /* 0x000fca00078e33ff */
[----:B------:R-:W-:Y:S02]  /*0680*/  IMAD.MOV R0, RZ, RZ, -R2 ;  /* 0x000000ffff007224 */ /* 0x000fe400078e0a02 */
[----:B------:R-:W-:Y:S02]  /*0690*/  IMAD.SHL.U32 R3, R2, 0x80, RZ ;  /* 0x0000008002037824 */ /* 0x000fe400078e00ff */
[----:B------:R-:W-:Y:S02]  /*06a0*/  IMAD R0, R11, R0, R4 ;  /* 0x000000000b007224 */ /* 0x000fe400078e0204 */
[----:B------:R-:W-:Y:S02]  /*06b0*/  CS2R R4, SRZ ;  /* 0x0000000000047805 */ /* 0x000fe4000001ff00 */
[----:B------:R-:W-:Y:S02]  /*06c0*/  IMAD.IADD R0, R6, 0x1, R0 ;  /* 0x0000000106007824 */ /* 0x000fe400078e0200 */
[----:B------:R-:W-:-:S02]  /*06d0*/  CS2R R6, SRZ ;  /* 0x0000000000067805 */ /* 0x000fc4000001ff00 */
[----:B------:R-:W-:-:S05]  /*06e0*/  IMAD R32, R0, 0x80, R24 ;  /* 0x0000008000207824 */ /* 0x000fca00078e0218 */
[----:B------:R0:W-:Y:S01]  /*06f0*/  STL [R1], R32 ;  /* 0x0000002001007387 */ /* 0x0001e20000100800 */
[----:B------:R-:W-:Y:S05]  /*0700*/  @!P0 BRA `(.L_x_0) ;  /* 0x0000516000008947 */ /* 0x000fea0003800000 */
[----:B------:R-:W-:Y:S01]  /*0710*/  IABS R0, c[0x0][0x17c] ;  /* 0x00005f0000007a13 */ /* 0x000fe20000000000 */
[----:B------:R-:W-:Y:S01]  /*0720*/  IMAD.SHL.U32 R248, R24, 0x2, RZ ;  /* 0x0000000218f87824 */ /* 0x000fe200078e00ff */
[----:B------:R-:W-:Y:S01]  /*0730*/  SHF.R.U32.HI R2, RZ, 0x5, R26 ;  /* 0x00000005ff027819 */ /* 0x000fe2000001161a */
[----:B------:R-:W-:Y:S01]  /*0740*/  IMAD.MOV.U32 R251, RZ, RZ, c[0x0][0x18c] ;  /* 0x00006300fffb7624 */ /* 0x000fe200078e00ff */
[----:B------:R-:W1:Y:S01]  /*0750*/  I2F.RP R6, R0 ;  /* 0x0000000000067306 */ /* 0x000e620000209400 */
[----:B------:R-:W-:Y:S01]  /*0760*/  IABS R75, c[0x0][0x178] ;  /* 0x00005e00004b7a13 */ /* 0x000fe20000000000 */
[----:B------:R-:W-:Y:S01]  /*0770*/  CS2R R128, SRZ ;  /* 0x0000000000807805 */ /* 0x000fe2000001ff00 */
[----:B------:R-:W-:Y:S01]  /*0780*/  SGXT.U32 R2, R2, 0x2 ;  /* 0x000000020202781a */ /* 0x000fe20000000000 */
[----:B------:R-:W-:Y:S01]  /*0790*/  CS2R R130, SRZ ;  /* 0x0000000000827805 */ /* 0x000fe2000001ff00 */
[----:B------:R-:W-:Y:S01]  /*07a0*/  CS2R R124, SRZ ;  /* 0x00000000007c7805 */ /* 0x000fe2000001ff00 */
[----:B------:R-:W-:Y:S01]  /*07b0*/  CS2R R126, SRZ ;  /* 0x00000000007e7805 */ /* 0x000fe2000001ff00 */
[----:B------:R-:W-:Y:S01]  /*07c0*/  LOP3.LUT R2, R3, R2, RZ, 0xfc, !PT ;  /* 0x0000000203027212 */ /* 0x000fe200078efcff */
[----:B------:R-:W-:Y:S01]  /*07d0*/  CS2R R120, SRZ ;  /* 0x0000000000787805 */ /* 0x000fe2000001ff00 */
[----:B------:R-:W-:Y:S01]  /*07e0*/  CS2R R122, SRZ ;  /* 0x00000000007a7805 */ /* 0x000fe2000001ff00 */
[----:B------:R-:W-:Y:S01]  /*07f0*/  CS2R R116, SRZ ;  /* 0x0000000000747805 */ /* 0x000fe2000001ff00 */
[C---:B------:R-:W-:Y:S01]  /*0800*/  LOP3.LUT R7, R2.reuse, 0x78, RZ, 0xfc, !PT ;  /* 0x0000007802077812 */ /* 0x040fe200078efcff */
[----:B------:R-:W-:Y:S01]  /*0810*/  CS2R R118, SRZ ;  /* 0x0000000000767805 */ /* 0x000fe2000001ff00 */
[C---:B------:R-:W-:Y:S01]  /*0820*/  LOP3.LUT R10, R2.reuse, 0x74, RZ, 0xfc, !PT ;  /* 0x00000074020a7812 */ /* 0x040fe200078efcff */
[----:B------:R-:W-:Y:S01]  /*0830*/  CS2R R112, SRZ ;  /* 0x0000000000707805 */ /* 0x000fe2000001ff00 */
[----:B------:R-:W-:Y:S01]  /*0840*/  IABS R8, R7 ;  /* 0x0000000700087213 */ /* 0x000fe20000000000 */
[----:B-1----:R-:W1:Y:S01]  /*0850*/  MUFU.RCP R6, R6 ;  /* 0x0000000600067308 */ /* 0x002e620000001000 */
[----:B------:R-:W-:Y:S01]  /*0860*/  IABS R11, R10 ;  /* 0x0000000a000b7213 */ /* 0x000fe20000000000 */
[----:B------:R-:W-:Y:S01]  /*0870*/  CS2R R114, SRZ ;  /* 0x0000000000727805 */ /* 0x000fe2000001ff00 */
[----:B------:R-:W-:Y:S01]  /*0880*/  LOP3.LUT R12, R2, 0x70, RZ, 0xfc, !PT ;  /* 0x00000070020c7812 */ /* 0x000fe200078efcff */
[----:B------:R-:W-:Y:S01]  /*0890*/  CS2R R108, SRZ ;  /* 0x00000000006c7805 */ /* 0x000fe2000001ff00 */
[----:B------:R-:W-:Y:S01]  /*08a0*/  ISETP.GE.AND P4, PT, R7, RZ, PT ;  /* 0x000000ff0700720c */ /* 0x000fe20003f86270 */
[----:B------:R-:W-:Y:S01]  /*08b0*/  CS2R R110, SRZ ;  /* 0x00000000006e7805 */ /* 0x000fe2000001ff00 */
[----:B------:R-:W-:Y:S01]  /*08c0*/  IABS R13, R12 ;  /* 0x0000000c000d7213 */ /* 0x000fe20000000000 */
[----:B------:R-:W-:Y:S01]  /*08d0*/  CS2R R104, SRZ ;  /* 0x0000000000687805 */ /* 0x000fe2000001ff00 */
[----:B------:R-:W-:Y:S01]  /*08e0*/  ISETP.GE.AND P5, PT, R12, RZ, PT ;  /* 0x000000ff0c00720c */ /* 0x000fe20003fa6270 */
[----:B------:R-:W-:Y:S01]  /*08f0*/  CS2R R106, SRZ ;  /* 0x00000000006a7805 */ /* 0x000fe2000001ff00 */
[C---:B------:R-:W-:Y:S01]  /*0900*/  LOP3.LUT R12, R2.reuse, 0x60, RZ, 0xfc, !PT ;  /* 0x00000060020c7812 */ /* 0x040fe200078efcff */
[----:B------:R-:W-:Y:S01]  /*0910*/  CS2R R100, SRZ ;  /* 0x0000000000647805 */ /* 0x000fe2000001ff00 */
[----:B------:R-:W-:Y:S01]  /*0920*/  LOP3.LUT R14, R2, 0x58, RZ, 0xfc, !PT ;  /* 0x00000058020e7812 */ /* 0x000fe200078efcff */
[----:B------:R-:W-:Y:S01]  /*0930*/  CS2R R102, SRZ ;  /* 0x0000000000667805 */ /* 0x000fe2000001ff00 */
[----:B------:R-:W-:Y:S01]  /*0940*/  IABS R21, R12 ;  /* 0x0000000c00157213 */ /* 0x000fe20000000000 */
[----:B------:R-:W-:Y:S01]  /*0950*/  CS2R R132, SRZ ;  /* 0x0000000000847805 */ /* 0x000fe2000001ff00 */
[----:B-1----:R-:W-:Y:S01]  /*0960*/  IADD3 R4, R6, 0xffffffe, RZ ;  /* 0x0ffffffe06047810 */ /* 0x002fe20007ffe0ff */
[----:B------:R-:W-:Y:S01]  /*0970*/  CS2R R134, SRZ ;  /* 0x0000000000867805 */ /* 0x000fe2000001ff00 */
[----:B------:R-:W-:Y:S01]  /*0980*/  IABS R23, R14 ;  /* 0x0000000e00177213 */ /* 0x000fe20000000000 */
[----:B------:R-:W-:Y:S01]  /*0990*/  CS2R R136, SRZ ;  /* 0x0000000000887805 */ /* 0x000fe2000001ff00 */
[----:B------:R1:W2:Y:S01]  /*09a0*/  F2I.FTZ.U32.TRUNC.NTZ R5, R4 ;  /* 0x0000000400057305 */ /* 0x0002a2000021f000 */
[C---:B------:R-:W-:Y:S01]  /*09b0*/  LOP3.LUT R16, R2.reuse, 0x54, RZ, 0xfc, !PT ;  /* 0x0000005402107812 */ /* 0x040fe200078efcff */
[----:B------:R-:W-:Y:S01]  /*09c0*/  CS2R R138, SRZ ;  /* 0x00000000008a7805 */ /* 0x000fe2000001ff00 */
[C---:B------:R-:W-:Y:S01]  /*09d0*/  LOP3.LUT R18, R2.reuse, 0x48, RZ, 0xfc, !PT ;  /* 0x0000004802127812 */ /* 0x040fe200078efcff */
[----:B------:R-:W-:Y:S01]  /*09e0*/  CS2R R140, SRZ ;  /* 0x00000000008c7805 */ /* 0x000fe2000001ff00 */
[----:B------:R-:W-:Y:S01]  /*09f0*/  IABS R25, R16 ;  /* 0x0000001000197213 */ /* 0x000fe20000000000 */
[----:B------:R-:W-:Y:S01]  /*0a00*/  CS2R R142, SRZ ;  /* 0x00000000008e7805 */ /* 0x000fe2000001ff00 */
[----:B------:R-:W-:Y:S01]  /*0a10*/  IABS R33, R18 ;  /* 0x0000001200217213 */ /* 0x000fe20000000000 */
[----:B------:R-:W-:Y:S01]  /*0a20*/  CS2R R144, SRZ ;  /* 0x0000000000907805 */ /* 0x000fe2000001ff00 */
[----:B-1----:R-:W-:Y:S01]  /*0a30*/  IMAD.MOV.U32 R4, RZ, RZ, RZ ;  /* 0x000000ffff047224 */ /* 0x002fe200078e00ff */
[----:B------:R-:W-:Y:S01]  /*0a40*/  LOP3.LUT R20, R2, 0x8, RZ, 0xfc, !PT ;  /* 0x0000000802147812 */ /* 0x000fe200078efcff */
[----:B------:R-:W-:Y:S01]  /*0a50*/  CS2R R146, SRZ ;  /* 0x0000000000927805 */ /* 0x000fe2000001ff00 */
[----:B------:R-:W-:Y:S01]  /*0a60*/  IABS R69, R2 ;  /* 0x0000000200457213 */ /* 0x000fe20000000000 */
[----:B------:R-:W-:Y:S01]  /*0a70*/  CS2R R148, SRZ ;  /* 0x0000000000947805 */ /* 0x000fe2000001ff00 */
[----:B------:R-:W-:Y:S01]  /*0a80*/  IABS R67, R20 ;  /* 0x0000001400437213 */ /* 0x000fe20000000000 */
[----:B------:R-:W-:Y:S01]  /*0a90*/  CS2R R150, SRZ ;  /* 0x0000000000967805 */ /* 0x000fe2000001ff00 */
[--C-:B--2---:R-:W-:Y:S01]  /*0aa0*/  IMAD.MOV R9, RZ, RZ, -R5.reuse ;  /* 0x000000ffff097224 */ /* 0x104fe200078e0a05 */
[----:B------:R-:W-:Y:S01]  /*0ab0*/  CS2R R96, SRZ ;  /* 0x0000000000607805 */ /* 0x000fe2000001ff00 */
[----:B------:R-:W-:Y:S01]  /*0ac0*/  CS2R R98, SRZ ;  /* 0x0000000000627805 */ /* 0x000fe2000001ff00 */
[----:B------:R-:W-:Y:S01]  /*0ad0*/  CS2R R92, SRZ ;  /* 0x00000000005c7805 */ /* 0x000fe2000001ff00 */
[----:B------:R-:W-:Y:S01]  /*0ae0*/  IMAD R9, R9, R0, RZ ;  /* 0x0000000009097224 */ /* 0x000fe200078e02ff */
[----:B------:R-:W-:Y:S01]  /*0af0*/  CS2R R94, SRZ ;  /* 0x00000000005e7805 */ /* 0x000fe2000001ff00 */
[----:B------:R-:W-:Y:S01]  /*0b00*/  CS2R R152, SRZ ;  /* 0x0000000000987805 */ /* 0x000fe2000001ff00 */
[----:B------:R-:W-:Y:S01]  /*0b10*/  CS2R R154, SRZ ;  /* 0x00000000009a7805 */ /* 0x000fe2000001ff00 */
[----:B------:R-:W-:Y:S01]  /*0b20*/  IMAD.HI.U32 R6, R5, R9, R4 ;  /* 0x0000000905067227 */ /* 0x000fe200078e0004 */
[----:B------:R-:W-:Y:S01]  /*0b30*/  SHF.R.S32.HI R5, RZ, 0x1f, R250 ;  /* 0x0000001fff057819 */ /* 0x000fe200000114fa */
[----:B------:R-:W-:Y:S01]  /*0b40*/  CS2R R156, SRZ ;  /* 0x00000000009c7805 */ /* 0x000fe2000001ff00 */
[----:B------:R-:W-:Y:S01]  /*0b50*/  CS2R R158, SRZ ;  /* 0x00000000009e7805 */ /* 0x000fe2000001ff00 */
[----:B------:R-:W-:Y:S01]  /*0b60*/  IMAD.MOV.U32 R9, RZ, RZ, R8 ;  /* 0x000000ffff097224 */ /* 0x000fe200078e0008 */
[----:B------:R-:W-:Y:S01]  /*0b70*/  LEA.HI R250, R5, R250, RZ, 0x5 ;  /* 0x000000fa05fa7211 */ /* 0x000fe200078f28ff */
[----:B------:R-:W-:Y:S01]  /*0b80*/  CS2R R160, SRZ ;  /* 0x0000000000a07805 */ /* 0x000fe2000001ff00 */
[----:B------:R-:W-:Y:S01]  /*0b90*/  CS2R R162, SRZ ;  /* 0x0000000000a27805 */ /* 0x000fe2000001ff00 */
[----:B------:R-:W-:Y:S01]  /*0ba0*/  IMAD.HI.U32 R4, R6, R9, RZ ;  /* 0x0000000906047227 */ /* 0x000fe200078e00ff */
[----:B------:R-:W-:Y:S01]  /*0bb0*/  SHF.R.S32.HI R250, RZ, 0x5, R250 ;  /* 0x00000005fffa7819 */ /* 0x000fe200000114fa */
[----:B------:R-:W-:Y:S01]  /*0bc0*/  CS2R R164, SRZ ;  /* 0x0000000000a47805 */ /* 0x000fe2000001ff00 */
[----:B------:R-:W-:Y:S01]  /*0bd0*/  CS2R R166, SRZ ;  /* 0x0000000000a67805 */ /* 0x000fe2000001ff00 */
[----:B------:R-:W-:-:S02]  /*0be0*/  IMAD.MOV R4, RZ, RZ, -R4 ;  /* 0x000000ffff047224 */ /* 0x000fc400078e0a04 */
[----:B------:R-:W-:Y:S02]  /*0bf0*/  IMAD.SHL.U32 R251, R251, 0x20, RZ ;  /* 0x00000020fbfb7824 */ /* 0x000fe400078e00ff */
[----:B------:R-:W-:Y:S02]  /*0c00*/  IMAD R9, R0, R4, R9 ;  /* 0x0000000400097224 */ /* 0x000fe400078e0209 */
[----:B------:R-:W-:-:S03]  /*0c10*/  IMAD.HI.U32 R4, R6, R11, RZ ;  /* 0x0000000b06047227 */ /* 0x000fc600078e00ff */
[----:B------:R-:W-:Y:S01]  /*0c20*/  ISETP.GT.U32.AND P0, PT, R0, R9, PT ;  /* 0x000000090000720c */ /* 0x000fe20003f04070 */
[----:B------:R-:W-:Y:S02]  /*0c30*/  IMAD.MOV R8, RZ, RZ, -R4 ;  /* 0x000000ffff087224 */ /* 0x000fe400078e0a04 */
[----:B------:R-:W-:-:S04]  /*0c40*/  IMAD.HI.U32 R4, R6, R13, RZ ;  /* 0x0000000d06047227 */ /* 0x000fc800078e00ff */
[----:B------:R-:W-:Y:S01]  /*0c50*/  IMAD R5, R0, R8, R11 ;  /* 0x0000000800057224 */ /* 0x000fe200078e020b */
[C---:B------:R-:W-:Y:S01]  /*0c60*/  LOP3.LUT R8, R2.reuse, 0x68, RZ, 0xfc, !PT ;  /* 0x0000006802087812 */ /* 0x040fe200078efcff */
[----:B------:R-:W-:Y:S01]  /*0c70*/  IMAD.MOV R7, RZ, RZ, -R4 ;  /* 0x000000ffff077224 */ /* 0x000fe200078e0a04 */
[----:B------:R-:W-:Y:S02]  /*0c80*/  LOP3.LUT R4, R2, 0x6c, RZ, 0xfc, !PT ;  /* 0x0000006c02047812 */ /* 0x000fe400078efcff */
[C---:B------:R-:W-:Y:S01]  /*0c90*/  ISETP.GT.U32.AND P6, PT, R0.reuse, R5, PT ;  /* 0x000000050000720c */ /* 0x040fe20003fc4070 */
[----:B------:R-:W-:Y:S01]  /*0ca0*/  @!P0 IMAD.IADD R9, R9, 0x1, -R0 ;  /* 0x0000000109098824 */ /* 0x000fe200078e0a00 */
[----:B------:R-:W-:Y:S01]  /*0cb0*/  IABS R15, R4 ;  /* 0x00000004000f7213 */ /* 0x000fe20000000000 */
[----:B------:R-:W-:Y:S01]  /*0cc0*/  IMAD R7, R0, R7, R13 ;  /* 0x0000000700077224 */ /* 0x000fe200078e020d */
[----:B------:R-:W-:Y:S02]  /*0cd0*/  ISETP.GE.AND P2, PT, R4, RZ, PT ;  /* 0x000000ff0400720c */ /* 0x000fe40003f46270 */
[----:B------:R-:W-:Y:S01]  /*0ce0*/  ISETP.GT.U32.AND P1, PT, R0, R9, PT ;  /* 0x000000090000720c */ /* 0x000fe20003f24070 */
[----:B------:R-:W-:Y:S01]  /*0cf0*/  IMAD.HI.U32 R4, R6, R15, RZ ;  /* 0x0000000f06047227 */ /* 0x000fe200078e00ff */
[----:B------:R-:W-:-:S02]  /*0d00*/  ISETP.GE.AND P0, PT, R10, RZ, PT ;  /* 0x000000ff0a00720c */ /* 0x000fc40003f06270 */
[----:B------:R-:W-:Y:S01]  /*0d10*/  LOP3.LUT R10, R2, 0x64, RZ, 0xfc, !PT ;  /* 0x00000064020a7812 */ /* 0x000fe200078efcff */
[----:B------:R-:W-:Y:S01]  /*0d20*/  IMAD.MOV R4, RZ, RZ, -R4 ;  /* 0x000000ffff047224 */ /* 0x000fe200078e0a04 */
[----:B------:R-:W-:Y:S01]  /*0d30*/  IABS R17, R8 ;  /* 0x0000000800117213 */ /* 0x000fe20000000000 */
[----:B------:R-:W-:Y:S01]  /*0d40*/  @!P6 IMAD.IADD R5, R5, 0x1, -R0 ;  /* 0x000000010505e824 */ /* 0x000fe200078e0a00 */
[----:B------:R-:W-:Y:S01]  /*0d50*/  IABS R19, R10 ;  /* 0x0000000a00137213 */ /* 0x000fe20000000000 */
[----:B------:R-:W-:Y:S01]  /*0d60*/  IMAD R15, R0, R4, R15 ;  /* 0x00000004000f7224 */ /* 0x000fe200078e020f */
[----:B------:R-:W-:Y:S01]  /*0d70*/  ISETP.GE.AND P3, PT, R8, RZ, PT ;  /* 0x000000ff0800720c */ /* 0x000fe20003f66270 */
[----:B------:R-:W-:Y:S01]  /*0d80*/  IMAD.HI.U32 R4, R6, R17, RZ ;  /* 0x0000001106047227 */ /* 0x000fe200078e00ff */
[----:B------:R-:W-:-:S03]  /*0d90*/  ISETP.GT.U32.AND P6, PT, R0, R5, PT ;  /* 0x000000050000720c */ /* 0x000fc60003fc4070 */
[----:B------:R-:W-:Y:S01]  /*0da0*/  @!P1 IMAD.IADD R9, R9, 0x1, -R0 ;  /* 0x0000000109099824 */ /* 0x000fe200078e0a00 */
[----:B------:R-:W-:Y:S01]  /*0db0*/  ISETP.GE.AND P1, PT, R10, RZ, PT ;  /* 0x000000ff0a00720c */ /* 0x000fe20003f26270 */
[----:B------:R-:W-:-:S04]  /*0dc0*/  IMAD.HI.U32 R8, R6, R19, RZ ;  /* 0x0000001306087227 */ /* 0x000fc800078e00ff */
[----:B------:R-:W-:Y:S01]  /*0dd0*/  @!P4 IMAD.MOV R9, RZ, RZ, -R9 ;  /* 0x000000ffff09c224 */ /* 0x000fe200078e0a09 */
[C---:B------:R-:W-:Y:S01]  /*0de0*/  ISETP.GT.U32.AND P4, PT, R0.reuse, R7, PT ;  /* 0x000000070000720c */ /* 0x040fe20003f84070 */
[----:B------:R-:W-:Y:S02]  /*0df0*/  IMAD.MOV R10, RZ, RZ, -R4 ;  /* 0x000000ffff0a7224 */ /* 0x000fe400078e0a04 */
[----:B------:R-:W-:Y:S01]  /*0e00*/  @!P6 IMAD.IADD R5, R5, 0x1, -R0 ;  /* 0x000000010505e824 */ /* 0x000fe200078e0a00 */
[C---:B------:R-:W-:Y:S01]  /*0e10*/  ISETP.GT.U32.AND P6, PT, R0.reuse, R15, PT ;  /* 0x0000000f0000720c */ /* 0x040fe20003fc4070 */
[----:B------:R-:W-:Y:S02]  /*0e20*/  IMAD.MOV R8, RZ, RZ, -R8 ;  /* 0x000000ffff087224 */ /* 0x000fe400078e0a08 */
[C---:B------:R-:W-:Y:S02]  /*0e30*/  IMAD R17, R0.reuse, R10, R17 ;  /* 0x0000000a00117224 */ /* 0x040fe400078e0211 */
[----:B------:R-:W-:-:S02]  /*0e40*/  IMAD R19, R0, R8, R19 ;  /* 0x0000000800137224 */ /* 0x000fc400078e0213 */
[----:B------:R-:W-:Y:S02]  /*0e50*/  IMAD.MOV.U32 R11, RZ, RZ, R5 ;  /* 0x000000ffff0b7224 */ /* 0x000fe400078e0005 */
[----:B------:R-:W-:Y:S02]  /*0e60*/  @!P4 IMAD.IADD R7, R7, 0x1, -R0 ;  /* 0x000000010707c824 */ /* 0x000fe400078e0a00 */
[----:B------:R-:W-:-:S03]  /*0e70*/  IMAD.HI.U32 R4, R6, R21, RZ ;  /* 0x0000001506047227 */ /* 0x000fc600078e00ff */
[C---:B------:R-:W-:Y:S01]  /*0e80*/  ISETP.GT.U32.AND P4, PT, R0.reuse, R7, PT ;  /* 0x000000070000720c */ /* 0x040fe20003f84070 */
[----:B------:R-:W-:Y:S01]  /*0e90*/  @!P0 IMAD.MOV R11, RZ, RZ, -R11 ;  /* 0x000000ffff0b8224 */ /* 0x000fe200078e0a0b */
[----:B------:R-:W-:Y:S01]  /*0ea0*/  ISETP.GT.U32.AND P0, PT, R0, R19, PT ;  /* 0x000000130000720c */ /* 0x000fe20003f04070 */
[----:B------:R-:W-:Y:S02]  /*0eb0*/  IMAD.MOV R10, RZ, RZ, -R4 ;  /* 0x000000ffff0a7224 */ /* 0x000fe400078e0a04 */
[----:B------:R-:W-:-:S04]  /*0ec0*/  IMAD.HI.U32 R4, R6, R23, RZ ;  /* 0x0000001706047227 */ /* 0x000fc800078e00ff */
[----:B------:R-:W-:Y:S01]  /*0ed0*/  IMAD R21, R0, R10, R21 ;  /* 0x0000000a00157224 */ /* 0x000fe200078e0215 */
[----:B------:R-:W-:Y:S01]  /*0ee0*/  LOP3.LUT R10, R2, 0x50, RZ, 0xfc, !PT ;  /* 0x00000050020a7812 */ /* 0x000fe200078efcff */
[----:B------:R-:W-:Y:S02]  /*0ef0*/  IMAD.MOV R4, RZ, RZ, -R4 ;  /* 0x000000ffff047224 */ /* 0x000fe400078e0a04 */
[--C-:B------:R-:W-:Y:S01]  /*0f00*/  @!P4 IMAD.IADD R7, R7, 0x1, -R0.reuse ;  /* 0x000000010707c824 */ /* 0x100fe200078e0a00 */
[C---:B------:R-:W-:Y:S01]  /*0f10*/  ISETP.GT.U32.AND P4, PT, R0.reuse, R17, PT ;  /* 0x000000110000720c */ /* 0x040fe20003f84070 */
[----:B------:R-:W-:Y:S02]  /*0f20*/  IMAD R23, R0, R4, R23 ;  /* 0x0000000400177224 */ /* 0x000fe400078e0217 */
[----:B------:R-:W-:Y:S01]  /*0f30*/  IMAD.MOV.U32 R13, RZ, RZ, R7 ;  /* 0x000000ffff0d7224 */ /* 0x000fe200078e0007 */
[----:B------:R-:W-:Y:S01]  /*0f40*/  IABS R7, R10 ;  /* 0x0000000a00077213 */ /* 0x000fe20000000000 */
[----:B------:R-:W-:-:S02]  /*0f50*/  @!P0 IMAD.IADD R19, R19, 0x1, -R0 ;  /* 0x0000000113138824 */ /* 0x000fc400078e0a00 */
[----:B------:R-:W-:Y:S01]  /*0f60*/  @!P5 IMAD.MOV R13, RZ, RZ, -R13 ;  /* 0x000000ffff0dd224 */ /* 0x000fe200078e0a0d */
[----:B------:R-:W-:Y:S01]  /*0f70*/  ISETP.GT.U32.AND P5, PT, R0, R21, PT ;  /* 0x000000150000720c */ /* 0x000fe20003fa4070 */
[----:B------:R-:W-:-:S04]  /*0f80*/  IMAD.HI.U32 R4, R6, R25, RZ ;  /* 0x0000001906047227 */ /* 0x000fc800078e00ff */
[--C-:B------:R-:W-:Y:S01]  /*0f90*/  @!P4 IMAD.IADD R17, R17, 0x1, -R0.reuse ;  /* 0x000000011111c824 */ /* 0x100fe200078e0a00 */
[C---:B------:R-:W-:Y:S01]  /*0fa0*/  ISETP.GT.U32.AND P4, PT, R0.reuse, R23, PT ;  /* 0x000000170000720c */ /* 0x040fe20003f84070 */
[----:B------:R-:W-:Y:S02]  /*0fb0*/  @!P6 IMAD.IADD R15, R15, 0x1, -R0 ;  /* 0x000000010f0fe824 */ /* 0x000fe400078e0a00 */
[----:B------:R-:W-:Y:S01]  /*0fc0*/  IMAD.MOV R4, RZ, RZ, -R4 ;  /* 0x000000ffff047224 */ /* 0x000fe200078e0a04 */
[----:B------:R-:W-:Y:S01]  /*0fd0*/  ISETP.GT.U32.AND P0, PT, R0, R17, PT ;  /* 0x000000110000720c */ /* 0x000fe20003f04070 */
[----:B------:R-:W-:Y:S01]  /*0fe0*/  IMAD.HI.U32 R8, R6, R33, RZ ;  /* 0x0000002106087227 */ /* 0x000fe200078e00ff */
[----:B------:R-:W-:-:S03]  /*0ff0*/  ISETP.GT.U32.AND P6, PT, R0, R15, PT ;  /* 0x0000000f0000720c */ /* 0x000fc60003fc4070 */
[C---:B------:R-:W-:Y:S02]  /*1000*/  IMAD R5, R0.reuse, R4, R25 ;  /* 0x0000000400057224 */ /* 0x040fe400078e0219 */
[--C-:B------:R-:W-:Y:S01]  /*1010*/  @!P5 IMAD.IADD R21, R21, 0x1, -R0.reuse ;  /* 0x000000011515d824 */ /* 0x100fe200078e0a00 */
[----:B------:R-:W-:Y:S01]  /*1020*/  ISETP.GT.U32.AND P5, PT, R0, R19, PT ;  /* 0x000000130000720c */ /* 0x000fe20003fa4070 */
[----:B------:R-:W-:Y:S02]  /*1030*/  @!P4 IMAD.IADD R23, R23, 0x1, -R0 ;  /* 0x000000011717c824 */ /* 0x000fe400078e0a00 */
[----:B------:R-:W-:Y:S01]  /*1040*/  IMAD.HI.U32 R4, R6, R7, RZ ;  /* 0x0000000706047227 */ /* 0x000fe200078e00ff */
[----:B------:R-:W-:-:S03]  /*1050*/  ISETP.GT.U32.AND P4, PT, R0, R21, PT ;  /* 0x000000150000720c */ /* 0x000fc60003f84070 */
[--C-:B------:R-:W-:Y:S01]  /*1060*/  @!P0 IMAD.IADD R17, R17, 0x1, -R0.reuse ;  /* 0x0000000111118824 */ /* 0x100fe200078e0a00 */
[----:B------:R-:W-:Y:S01]  /*1070*/  ISETP.GT.U32.AND P0, PT, R0, R5, PT ;  /* 0x000000050000720c */ /* 0x000fe20003f04070 */
[----:B------:R-:W-:Y:S01]  /*1080*/  @!P6 IMAD.IADD R15, R15, 0x1, -R0 ;  /* 0x000000010f0fe824 */ /* 0x000fe200078e0a00 */
[----:B------:R-:W-:Y:S01]  /*1090*/  ISETP.GE.AND P6, PT, R12, RZ, PT ;  /* 0x000000ff0c00720c */ /* 0x000fe20003fc6270 */
[----:B------:R-:W-:Y:S01]  /*10a0*/  IMAD.MOV R4, RZ, RZ, -R4 ;  /* 0x000000ffff047224 */ /* 0x000fe200078e0a04 */
[----:B------:R-:W-:Y:S01]  /*10b0*/  LOP3.LUT R12, R2, 0x4c, RZ, 0xfc, !PT ;  /* 0x0000004c020c7812 */ /* 0x000fe200078efcff */
[----:B------:R-:W-:Y:S01]  /*10c0*/  @!P2 IMAD.MOV R15, RZ, RZ, -R15 ;  /* 0x000000ffff0fa224 */ /* 0x000fe200078e0a0f */
[C---:B------:R-:W-:Y:S01]  /*10d0*/  ISETP.GT.U32.AND P2, PT, R0.reuse, R23, PT ;  /* 0x000000170000720c */ /* 0x040fe20003f44070 */
[----:B------:R-:W-:Y:S01]  /*10e0*/  IMAD R7, R0, R4, R7 ;  /* 0x0000000400077224 */ /* 0x000fe200078e0207 */
[----:B------:R-:W-:Y:S01]  /*10f0*/  IABS R31, R12 ;  /* 0x0000000c001f7213 */ /* 0x000fe20000000000 */
[----:B------:R-:W-:-:S02]  /*1100*/  @!P4 IMAD.IADD R21, R21, 0x1, -R0 ;  /* 0x000000011515c824 */ /* 0x000fc400078e0a00 */
[----:B------:R-:W-:Y:S01]  /*1110*/  @!P3 IMAD.MOV R17, RZ, RZ, -R17 ;  /* 0x000000ffff11b224 */ /* 0x000fe200078e0a11 */
[----:B------:R-:W-:Y:S01]  /*1120*/  ISETP.GT.U32.AND P4, PT, R0, R7, PT ;  /* 0x000000070000720c */ /* 0x000fe20003f84070 */
[----:B------:R-:W-:Y:S01]  /*1130*/  @!P0 IMAD.IADD R5, R5, 0x1, -R0 ;  /* 0x0000000105058824 */ /* 0x000fe200078e0a00 */
[----:B------:R-:W-:Y:S01]  /*1140*/  ISETP.GE.AND P0, PT, R10, RZ, PT ;  /* 0x000000ff0a00720c */ /* 0x000fe20003f06270 */
[----:B------:R-:W-:Y:S01]  /*1150*/  IMAD.HI.U32 R4, R6, R31, RZ ;  /* 0x0000001f06047227 */ /* 0x000fe200078e00ff */
[----:B------:R-:W-:Y:S02]  /*1160*/  LOP3.LUT R10, R2, 0x44, RZ, 0xfc, !PT ;  /* 0x00000044020a7812 */ /* 0x000fe400078efcff */
[----:B------:R-:W-:Y:S01]  /*1170*/  ISETP.GT.U32.AND P3, PT, R0, R5, PT ;  /* 0x000000050000720c */ /* 0x000fe20003f64070 */
[----:B------:R-:W-:Y:S01]  /*1180*/  IMAD.MOV R4, RZ, RZ, -R4 ;  /* 0x000000ffff047224 */ /* 0x000fe200078e0a04 */
[----:B------:R-:W-:Y:S01]  /*1190*/  IABS R27, R10 ;  /* 0x0000000a001b7213 */ /* 0x000fe20000000000 */
[----:B------:R-:W-:Y:S01]  /*11a0*/  @!P2 IMAD.IADD R23, R23, 0x1, -R0 ;  /* 0x000000011717a824 */ /* 0x000fe200078e0a00 */
[----:B------:R-:W-:Y:S01]  /*11b0*/  ISETP.GE.AND P2, PT, R16, RZ, PT ;  /* 0x000000ff1000720c */ /* 0x000fe20003f46270 */
[----:B------:R-:W-:Y:S01]  /*11c0*/  IMAD R31, R0, R4, R31 ;  /* 0x00000004001f7224 */ /* 0x000fe200078e021f */
[----:B------:R-:W-:Y:S01]  /*11d0*/  LOP3.LUT R16, R2, 0x30, RZ, 0xfc, !PT ;  /* 0x0000003002107812 */ /* 0x000fe200078efcff */
[----:B------:R-:W-:-:S03]  /*11e0*/  IMAD.HI.U32 R4, R6, R27, RZ ;  /* 0x0000001b06047227 */ /* 0x000fc600078e00ff */
[----:B------:R-:W-:Y:S01]  /*11f0*/  IABS R45, R16 ;  /* 0x00000010002d7213 */ /* 0x000fe20000000000 */
[--C-:B------:R-:W-:Y:S02]  /*1200*/  @!P4 IMAD.IADD R7, R7, 0x1, -R0.reuse ;  /* 0x000000010707c824 */ /* 0x100fe400078e0a00 */
[----:B------:R-:W-:Y:S01]  /*1210*/  @!P5 IMAD.IADD R19, R19, 0x1, -R0 ;  /* 0x000000011313d824 */ /* 0x000fe200078e0a00 */
[----:B------:R-:W-:Y:S01]  /*1220*/  ISETP.GE.AND P5, PT, R14, RZ, PT ;  /* 0x000000ff0e00720c */ /* 0x000fe20003fa6270 */
[----:B------:R-:W-:Y:S01]  /*1230*/  IMAD.MOV R4, RZ, RZ, -R4 ;  /* 0x000000ffff047224 */ /* 0x000fe200078e0a04 */
[----:B------:R-:W-:Y:S01]  /*1240*/  LOP3.LUT R14, R2, 0x40, RZ, 0xfc, !PT ;  /* 0x00000040020e7812 */ /* 0x000fe200078efcff */
[----:B------:R-:W-:Y:S01]  /*1250*/  @!P3 IMAD.IADD R5, R5, 0x1, -R0 ;  /* 0x000000010505b824 */ /* 0x000fe200078e0a00 */
[C---:B------:R-:W-:Y:S01]  /*1260*/  ISETP.GT.U32.AND P4, PT, R0.reuse, R7, PT ;  /* 0x000000070000720c */ /* 0x040fe20003f84070 */
[----:B------:R-:W-:Y:S01]  /*1270*/  IMAD.MOV.U32 R25, RZ, RZ, R23 ;  /* 0x000000ffff197224 */ /* 0x000fe200078e0017 */
[----:B------:R-:W-:Y:S01]  /*1280*/  IABS R29, R14 ;  /* 0x0000000e001d7213 */ /* 0x000fe20000000000 */
[----:B------:R-:W-:Y:S01]  /*1290*/  @!P1 IMAD.MOV R19, RZ, RZ, -R19 ;  /* 0x000000ffff139224 */ /* 0x000fe200078e0a13 */
[C---:B------:R-:W-:Y:S01]  /*12a0*/  ISETP.GT.U32.AND P1, PT, R0.reuse, R31, PT ;  /* 0x0000001f0000720c */ /* 0x040fe20003f24070 */
[----:B------:R-:W-:Y:S01]  /*12b0*/  IMAD R23, R0, R4, R27 ;  /* 0x0000000400177224 */ /* 0x000fe200078e021b */
[----:B------:R-:W-:Y:S01]  /*12c0*/  ISETP.GE.AND P3, PT, R18, RZ, PT ;  /* 0x000000ff1200720c */ /* 0x000fe20003f66270 */
[----:B------:R-:W-:-:S02]  /*12d0*/  IMAD.MOV.U32 R27, RZ, RZ, R5 ;  /* 0x000000ffff1b7224 */ /* 0x000fc400078e0005 */
[----:B------:R-:W-:Y:S02]  /*12e0*/  IMAD.MOV R8, RZ, RZ, -R8 ;  /* 0x000000ffff087224 */ /* 0x000fe400078e0a08 */
[----:B------:R-:W-:Y:S01]  /*12f0*/  @!P2 IMAD.MOV R27, RZ, RZ, -R27 ;  /* 0x000000ffff1ba224 */ /* 0x000fe200078e0a1b */
[C---:B------:R-:W-:Y:S01]  /*1300*/  ISETP.GT.U32.AND P2, PT, R0.reuse, R23, PT ;  /* 0x000000170000720c */ /* 0x040fe20003f44070 */
[----:B------:R-:W-:Y:S02]  /*1310*/  IMAD R33, R0, R8, R33 ;  /* 0x0000000800217224 */ /* 0x000fe400078e0221 */
[----:B------:R-:W-:-:S04]  /*1320*/  IMAD.HI.U32 R8, R6, R29, RZ ;  /* 0x0000001d06087227 */ /* 0x000fc800078e00ff */
[----:B------:R-:W-:Y:S02]  /*1330*/  IMAD.MOV R8, RZ, RZ, -R8 ;  /* 0x000000ffff087224 */ /* 0x000fe400078e0a08 */
[--C-:B------:R-:W-:Y:S01]  /*1340*/  @!P4 IMAD.IADD R7, R7, 0x1, -R0.reuse ;  /* 0x000000010707c824 */ /* 0x100fe200078e0a00 */
[----:B------:R-:W-:Y:S01]  /*1350*/  ISETP.GE.AND P4, PT, R10, RZ, PT ;  /* 0x000000ff0a00720c */ /* 0x000fe20003f86270 */
[--C-:B------:R-:W-:Y:S01]  /*1360*/  @!P1 IMAD.IADD R31, R31, 0x1, -R0.reuse ;  /* 0x000000011f1f9824 */ /* 0x100fe200078e0a00 */
[----:B------:R-:W-:Y:S01]  /*1370*/  LOP3.LUT R10, R2, 0x38, RZ, 0xfc, !PT ;  /* 0x00000038020a7812 */ /* 0x000fe200078efcff */
[C---:B------:R-:W-:Y:S02]  /*1380*/  IMAD R5, R0.reuse, R8, R29 ;  /* 0x0000000800057224 */ /* 0x040fe400078e021d */
[----:B------:R-:W-:Y:S01]  /*1390*/  IMAD.MOV.U32 R29, RZ, RZ, R7 ;  /* 0x000000ffff1d7224 */ /* 0x000fe200078e0007 */
[----:B------:R-:W-:Y:S01]  /*13a0*/  IABS R35, R10 ;  /* 0x0000000a00237213 */ /* 0x000fe20000000000 */
[----:B------:R-:W-:Y:S01]  /*13b0*/  @!P2 IMAD.IADD R23, R23, 0x1, -R0 ;  /* 0x000000011717a824 */ /* 0x000fe200078e0a00 */
[C---:B------:R-:W-:Y:S01]  /*13c0*/  ISETP.GT.U32.AND P1, PT, R0.reuse, R31, PT ;  /* 0x0000001f0000720c */ /* 0x040fe20003f24070 */
[----:B------:R-:W-:Y:S01]  /*13d0*/  @!P0 IMAD.MOV R29, RZ, RZ, -R29 ;  /* 0x000000ffff1d8224 */ /* 0x000fe200078e0a1d */
[----:B------:R-:W-:Y:S01]  /*13e0*/  ISETP.GT.U32.AND P0, PT, R0, R5, PT ;  /* 0x000000050000720c */ /* 0x000fe20003f04070 */
[----:B------:R-:W-:Y:S01]  /*13f0*/  @!P6 IMAD.MOV R21, RZ, RZ, -R21 ;  /* 0x000000ffff15e224 */ /* 0x000fe200078e0a15 */
[----:B------:R-:W-:Y:S01]  /*1400*/  ISETP.GE.AND P6, PT, R12, RZ, PT ;  /* 0x000000ff0c00720c */ /* 0x000fe20003fc6270 */
[----:B------:R-:W-:Y:S01]  /*1410*/  IMAD.HI.U32 R4, R6, R35, RZ ;  /* 0x0000002306047227 */ /* 0x000fe200078e00ff */
[----:B------:R-:W-:-:S02]  /*1420*/  LOP3.LUT R12, R2, 0x34, RZ, 0xfc, !PT ;  /* 0x00000034020c7812 */ /* 0x000fc400078efcff */
[C---:B------:R-:W-:Y:S01]  /*1430*/  ISETP.GT.U32.AND P2, PT, R0.reuse, R23, PT ;  /* 0x000000170000720c */ /* 0x040fe20003f44070 */
[----:B------:R-:W-:Y:S01]  /*1440*/  IMAD.MOV R4, RZ, RZ, -R4 ;  /* 0x000000ffff047224 */ /* 0x000fe200078e0a04 */
[----:B------:R-:W-:Y:S01]  /*1450*/  IABS R39, R12 ;  /* 0x0000000c00277213 */ /* 0x000fe20000000000 */
[----:B------:R-:W-:Y:S01]  /*1460*/  @!P5 IMAD.MOV R25, RZ, RZ, -R25 ;  /* 0x000000ffff19d224 */ /* 0x000fe200078e0a19 */
[----:B------:R-:W-:Y:S01]  /*1470*/  ISETP.GT.U32.AND P5, PT, R0, R33, PT ;  /* 0x000000210000720c */ /* 0x000fe20003fa4070 */
[----:B------:R-:W-:Y:S01]  /*1480*/  @!P1 IMAD.IADD R31, R31, 0x1, -R0 ;  /* 0x000000011f1f9824 */ /* 0x000fe200078e0a00 */
[----:B------:R-:W-:Y:S01]  /*1490*/  ISETP.GE.AND P1, PT, R14, RZ, PT ;  /* 0x000000ff0e00720c */ /* 0x000fe20003f26270 */
[----:B------:R-:W-:Y:S01]  /*14a0*/  IMAD R7, R0, R4, R35 ;  /* 0x0000000400077224 */ /* 0x000fe200078e0223 */
[----:B------:R-:W-:Y:S01]  /*14b0*/  LOP3.LUT R14, R2, 0x24, RZ, 0xfc, !PT ;  /* 0x00000024020e7812 */ /* 0x000fe200078efcff */
[----:B------:R-:W-:-:S03]  /*14c0*/  IMAD.HI.U32 R4, R6, R39, RZ ;  /* 0x0000002706047227 */ /* 0x000fc600078e00ff */
[----:B------:R-:W-:Y:S01]  /*14d0*/  IABS R51, R14 ;  /* 0x0000000e00337213 */ /* 0x000fe20000000000 */
[----:B------:R-:W-:Y:S02]  /*14e0*/  @!P0 IMAD.IADD R5, R5, 0x1, -R0 ;  /* 0x0000000105058824 */ /* 0x000fe400078e0a00 */
[----:B------:R-:W-:Y:S01]  /*14f0*/  @!P6 IMAD.MOV R31, RZ, RZ, -R31 ;  /* 0x000000ffff1fe224 */ /* 0x000fe200078e0a1f */
[C---:B------:R-:W-:Y:S01]  /*1500*/  ISETP.GT.U32.AND P6, PT, R0.reuse, R7, PT ;  /* 0x000000070000720c */ /* 0x040fe20003fc4070 */
[----:B------:R-:W-:Y:S01]  /*1510*/  IMAD.MOV R4, RZ, RZ, -R4 ;  /* 0x000000ffff047224 */ /* 0x000fe200078e0a04 */
[----:B------:R-:W-:Y:S01]  /*1520*/  ISETP.GT.U32.AND P0, PT, R0, R5, PT ;  /* 0x000000050000720c */ /* 0x000fe20003f04070 */
[----:B------:R-:W-:Y:S01]  /*1530*/  @!P2 IMAD.IADD R23, R23, 0x1, -R0 ;  /* 0x000000011717a824 */ /* 0x000fe200078e0a00 */
[----:B------:R-:W-:Y:S01]  /*1540*/  ISETP.GE.AND P2, PT, R16, RZ, PT ;  /* 0x000000ff1000720c */ /* 0x000fe20003f46270 */
[----:B------:R-:W-:Y:S01]  /*1550*/  IMAD R39, R0, R4, R39 ;  /* 0x0000000400277224 */ /* 0x000fe200078e0227 */
[----:B------:R-:W-:Y:S01]  /*1560*/  LOP3.LUT R4, R2, 0x2c, RZ, 0xfc, !PT ;  /* 0x0000002c02047812 */ /* 0x000fe200078efcff */
[----:B------:R-:W-:-:S02]  /*1570*/  IMAD.MOV.U32 R35, RZ, RZ, R23 ;  /* 0x000000ffff237224 */ /* 0x000fc400078e0017 */
[--C-:B------:R-:W-:Y:S02]  /*1580*/  @!P5 IMAD.IADD R33, R33, 0x1, -R0.reuse ;  /* 0x000000012121d824 */ /* 0x100fe400078e0a00 */
[----:B------:R-:W-:Y:S01]  /*1590*/  @!P4 IMAD.MOV R35, RZ, RZ, -R35 ;  /* 0x000000ffff23c224 */ /* 0x000fe200078e0a23 */
[C---:B------:R-:W-:Y:S01]  /*15a0*/  ISETP.GT.U32.AND P4, PT, R0.reuse, R39, PT ;  /* 0x000000270000720c */ /* 0x040fe20003f84070 */
[--C-:B------:R-:W-:Y:S01]  /*15b0*/  @!P6 IMAD.IADD R7, R7, 0x1, -R0.reuse ;  /* 0x000000010707e824 */ /* 0x100fe200078e0a00 */
[----:B------:R-:W-:Y:S01]  /*15c0*/  ISETP.GT.U32.AND P5, PT, R0, R33, PT ;  /* 0x000000210000720c */ /* 0x000fe20003fa4070 */
[----:B------:R-:W-:Y:S01]  /*15d0*/  @!P0 IMAD.IADD R5, R5, 0x1, -R0 ;  /* 0x0000000105058824 */ /* 0x000fe200078e0a00 */
[----:B------:R-:W-:Y:S01]  /*15e0*/  ISETP.GE.AND P0, PT, R4, RZ, PT ;  /* 0x000000ff0400720c */ /* 0x000fe20003f06270 */
[----:B------:R-:W-:Y:S01]  /*15f0*/  IMAD.HI.U32 R8, R6, R45, RZ ;  /* 0x0000002d06087227 */ /* 0x000fe200078e00ff */
[----:B------:R-:W-:Y:S02]  /*1600*/  IABS R4, R4 ;  /* 0x0000000400047213 */ /* 0x000fe40000000000 */
[----:B------:R-:W-:Y:S01]  /*1610*/  ISETP.GT.U32.AND P6, PT, R0, R7, PT ;  /* 0x000000070000720c */ /* 0x000fe20003fc4070 */
[----:B------:R-:W-:-:S02]  /*1620*/  IMAD.MOV R8, RZ, RZ, -R8 ;  /* 0x000000ffff087224 */ /* 0x000fc400078e0a08 */
[----:B------:R-:W-:Y:S02]  /*1630*/  IMAD.MOV.U32 R23, RZ, RZ, R4 ;  /* 0x000000ffff177224 */ /* 0x000fe400078e0004 */
[--C-:B------:R-:W-:Y:S02]  /*1640*/  @!P4 IMAD.IADD R39, R39, 0x1, -R0.reuse ;  /* 0x000000012727c824 */ /* 0x100fe400078e0a00 */
[----:B------:R-:W-:Y:S01]  /*1650*/  @!P5 IMAD.IADD R33, R33, 0x1, -R0 ;  /* 0x000000012121d824 */ /* 0x000fe200078e0a00 */
[----:B------:R-:W-:Y:S01]  /*1660*/  ISETP.GE.AND P5, PT, R10, RZ, PT ;  /* 0x000000ff0a00720c */ /* 0x000fe20003fa6270 */
[----:B------:R-:W-:Y:S01]  /*1670*/  IMAD R45, R0, R8, R45 ;  /* 0x00000008002d7224 */ /* 0x000fe200078e022d */
[----:B------:R-:W-:Y:S01]  /*1680*/  LOP3.LUT R8, R2, 0x28, RZ, 0xfc, !PT ;  /* 0x0000002802087812 */ /* 0x000fe200078efcff */
[----:B------:R-:W-:Y:S01]  /*1690*/  IMAD.HI.U32 R4, R6, R23, RZ ;  /* 0x0000001706047227 */ /* 0x000fe200078e00ff */
[----:B------:R-:W-:Y:S01]  /*16a0*/  ISETP.GT.U32.AND P4, PT, R0, R39, PT ;  /* 0x000000270000720c */ /* 0x000fe20003f84070 */
[----:B------:R-:W1:Y:S01]  /*16b0*/  I2F.RP R10, R75 ;  /* 0x0000004b000a7306 */ /* 0x000e620000209400 */
[----:B------:R-:W-:Y:S01]  /*16c0*/  IABS R43, R8 ;  /* 0x00000008002b7213 */ /* 0x000fe20000000000 */
[----:B------:R-:W-:-:S02]  /*16d0*/  IMAD.MOV R4, RZ, RZ, -R4 ;  /* 0x000000ffff047224 */ /* 0x000fc400078e0a04 */
[----:B------:R-:W-:Y:S01]  /*16e0*/  @!P6 IMAD.IADD R7, R7, 0x1, -R0 ;  /* 0x000000010707e824 */ /* 0x000fe200078e0a00 */
[----:B------:R-:W-:Y:S01]  /*16f0*/  ISETP.GT.U32.AND P6, PT, R0, R45, PT ;  /* 0x0000002d0000720c */ /* 0x000fe20003fc4070 */
[----:B------:R-:W-:Y:S01]  /*1700*/  @!P3 IMAD.MOV R33, RZ, RZ, -R33 ;  /* 0x000000ffff21b224 */ /* 0x000fe200078e0a21 */
[----:B------:R-:W-:Y:S01]  /*1710*/  ISETP.GE.AND P3, PT, R12, RZ, PT ;  /* 0x000000ff0c00720c */ /* 0x000fe20003f66270 */
[----:B------:R-:W-:Y:S02]  /*1720*/  IMAD R23, R0, R4, R23 ;  /* 0x0000000400177224 */ /* 0x000fe400078e0217 */
[----:B------:R-:W-:Y:S02]  /*1730*/  IMAD.MOV.U32 R37, RZ, RZ, R5 ;  /* 0x000000ffff257224 */ /* 0x000fe400078e0005 */
[----:B------:R-:W-:-:S04]  /*1740*/  IMAD.HI.U32 R4, R6, R43, RZ ;  /* 0x0000002b06047227 */ /* 0x000fc800078e00ff */
[----:B------:R-:W-:Y:S01]  /*1750*/  IMAD.MOV.U32 R41, RZ, RZ, R7 ;  /* 0x000000ffff297224 */ /* 0x000fe200078e0007 */
[----:B-1----:R-:W1:Y:S01]  /*1760*/  MUFU.RCP R12, R10 ;  /* 0x0000000a000c7308 */ /* 0x002e620000001000 */
[----:B------:R-:W-:-:S04]  /*1770*/  IMAD.HI.U32 R5, R6, R51, RZ ;  /* 0x0000003306057227 */ /* 0x000fc800078e00ff */
[----:B------:R-:W-:Y:S02]  /*1780*/  IMAD.MOV R4, RZ, RZ, -R4 ;  /* 0x000000ffff047224 */ /* 0x000fe400078e0a04 */
[----:B------:R-:W-:Y:S01]  /*1790*/  @!P5 IMAD.MOV R41, RZ, RZ, -R41 ;  /* 0x000000ffff29d224 */ /* 0x000fe200078e0a29 */
[C---:B------:R-:W-:Y:S01]  /*17a0*/  ISETP.GT.U32.AND P5, PT, R0.reuse, R23, PT ;  /* 0x000000170000720c */ /* 0x040fe20003fa4070 */
[----:B------:R-:W-:Y:S02]  /*17b0*/  IMAD.MOV R5, RZ, RZ, -R5 ;  /* 0x000000ffff057224 */ /* 0x000fe400078e0a05 */
[--C-:B------:R-:W-:Y:S02]  /*17c0*/  @!P4 IMAD.IADD R39, R39, 0x1, -R0.reuse ;  /* 0x000000012727c824 */ /* 0x100fe400078e0a00 */
[----:B------:R-:W-:Y:S01]  /*17d0*/  IMAD R7, R0, R4, R43 ;  /* 0x0000000400077224 */ /* 0x000fe200078e022b */
[----:B------:R-:W-:Y:S01]  /*17e0*/  LOP3.LUT R4, R2, 0x20, RZ, 0xfc, !PT ;  /* 0x0000002002047812 */ /* 0x000fe200078efcff */
[----:B------:R-:W-:Y:S01]  /*17f0*/  IMAD R51, R0, R5, R51 ;  /* 0x0000000500337224 */ /* 0x000fe200078e0233 */
[----:B-1----:R-:W-:Y:S01]  /*1800*/  IADD3 R12, R12, 0xffffffe, RZ ;  /* 0x0ffffffe0c0c7810 */ /* 0x002fe20007ffe0ff */
[----:B------:R-:W-:Y:S01]  /*1810*/  IMAD.MOV.U32 R43, RZ, RZ, R39 ;  /* 0x000000ffff2b7224 */ /* 0x000fe200078e0027 */
[----:B------:R-:W-:Y:S01]  /*1820*/  IABS R47, R4 ;  /* 0x00000004002f7213 */ /* 0x000fe20000000000 */
[--C-:B------:R-:W-:Y:S01]  /*1830*/  @!P6 IMAD.IADD R45, R45, 0x1, -R0.reuse ;  /* 0x000000012d2de824 */ /* 0x100fe200078e0a00 */
[C---:B------:R-:W-:Y:S01]  /*1840*/  ISETP.GT.U32.AND P4, PT, R0.reuse, R7, PT ;  /* 0x000000070000720c */ /* 0x040fe20003f84070 */
[----:B------:R-:W-:Y:S01]  /*1850*/  @!P3 IMAD.MOV R43, RZ, RZ, -R43 ;  /* 0x000000ffff2bb224 */ /* 0x000fe200078e0a2b */
[C---:B------:R-:W-:Y:S01]  /*1860*/  ISETP.GT.U32.AND P3, PT, R0.reuse, R51, PT ;  /* 0x000000330000720c */ /* 0x040fe20003f64070 */
[----:B------:R-:W-:Y:S01]  /*1870*/  @!P5 IMAD.IADD R23, R23, 0x1, -R0 ;  /* 0x000000011717d824 */ /* 0x000fe200078e0a00 */
[----:B------:R-:W-:Y:S01]  /*1880*/  ISETP.GT.U32.AND P6, PT, R0, R45, PT ;  /* 0x0000002d0000720c */ /* 0x000fe20003fc4070 */
[----:B------:R-:W-:Y:S01]  /*1890*/  @!P1 IMAD.MOV R37, RZ, RZ, -R37 ;  /* 0x000000ffff259224 */ /* 0x000fe200078e0a25 */
[----:B------:R-:W-:Y:S01]  /*18a0*/  ISETP.GE.AND P1, PT, R8, RZ, PT ;  /* 0x000000ff0800720c */ /* 0x000fe20003f26270 */
[----:B------:R-:W-:Y:S01]  /*18b0*/  IMAD.HI.U32 R5, R6, R47, RZ ;  /* 0x0000002f06057227 */ /* 0x000fe200078e00ff */
[----:B------:R-:W-:-:S02]  /*18c0*/  ISETP.GT.U32.AND P5, PT, R0, R23, PT ;  /* 0x000000170000720c */ /* 0x000fc40003fa4070 */
[----:B------:R-:W-:Y:S01]  /*18d0*/  LOP3.LUT R8, R2, 0x18, RZ, 0xfc, !PT ;  /* 0x0000001802087812 */ /* 0x000fe200078efcff */
[----:B------:R-:W-:Y:S02]  /*18e0*/  IMAD.MOV R5, RZ, RZ, -R5 ;  /* 0x000000ffff057224 */ /* 0x000fe400078e0a05 */
[--C-:B------:R-:W-:Y:S01]  /*18f0*/  @!P4 IMAD.IADD R7, R7, 0x1, -R0.reuse ;  /* 0x000000010707c824 */ /* 0x100fe200078e0a00 */
[----:B------:R-:W-:Y:S01]  /*1900*/  IABS R55, R8 ;  /* 0x0000000800377213 */ /* 0x000fe20000000000 */
[--C-:B------:R-:W-:Y:S02]  /*1910*/  @!P3 IMAD.IADD R51, R51, 0x1, -R0.reuse ;  /* 0x000000013333b824 */ /* 0x100fe400078e0a00 */
[----:B------:R-:W-:Y:S01]  /*1920*/  @!P6 IMAD.IADD R45, R45, 0x1, -R0 ;  /* 0x000000012d2de824 */ /* 0x000fe200078e0a00 */
[----:B------:R-:W-:Y:S01]  /*1930*/  ISETP.GE.AND P6, PT, R14, RZ, PT ;  /* 0x000000ff0e00720c */ /* 0x000fe20003fc6270 */
[----:B------:R-:W-:Y:S01]  /*1940*/  IMAD.HI.U32 R10, R6, R55, RZ ;  /* 0x00000037060a7227 */ /* 0x000fe200078e00ff */
[----:B------:R-:W-:-:S02]  /*1950*/  ISETP.GT.U32.AND P3, PT, R0, R51, PT ;  /* 0x000000330000720c */ /* 0x000fc40003f64070 */
[----:B------:R-:W-:Y:S01]  /*1960*/  ISETP.GT.U32.AND P4, PT, R0, R7, PT ;  /* 0x000000070000720c */ /* 0x000fe20003f84070 */
[----:B------:R-:W-:Y:S01]  /*1970*/  @!P5 IMAD.IADD R23, R23, 0x1, -R0 ;  /* 0x000000011717d824 */ /* 0x000fe200078e0a00 */
[----:B------:R-:W-:Y:S01]  /*1980*/  ISETP.GE.AND P5, PT, R8, RZ, PT ;  /* 0x000000ff0800720c */ /* 0x000fe20003fa6270 */
[----:B------:R-:W-:Y:S01]  /*1990*/  IMAD R39, R0, R5, R47 ;  /* 0x0000000500277224 */ /* 0x000fe200078e022f */
[----:B------:R-:W-:Y:S01]  /*19a0*/  LOP3.LUT R8, R2, 0x10, RZ, 0xfc, !PT ;  /* 0x0000001002087812 */ /* 0x000fe200078efcff */
[----:B------:R-:W-:Y:S01]  /*19b0*/  IMAD.MOV.U32 R47, RZ, RZ, R23 ;  /* 0x000000ffff2f7224 */ /* 0x000fe200078e0017 */
[----:B------:R-:W1:Y:S01]  /*19c0*/  F2I.FTZ.U32.TRUNC.NTZ R5, R12 ;  /* 0x0000000c00057305 */ /* 0x000e62000021f000 */
[----:B------:R-:W-:Y:S01]  /*19d0*/  IMAD.MOV R10, RZ, RZ, -R10 ;  /* 0x000000ffff0a7224 */ /* 0x000fe200078e0a0a */
[----:B------:R-:W-:Y:S01]  /*19e0*/  IABS R61, R8 ;  /* 0x00000008003d7213 */ /* 0x000fe20000000000 */
[----:B------:R-:W-:Y:S01]  /*19f0*/  @!P0 IMAD.MOV R47, RZ, RZ, -R47 ;  /* 0x000000ffff2f8224 */ /* 0x000fe200078e0a2f */
[C---:B------:R-:W-:Y:S01]  /*1a00*/  ISETP.GT.U32.AND P0, PT, R0.reuse, R39, PT ;  /* 0x000000270000720c */ /* 0x040fe20003f04070 */
[----:B------:R-:W-:Y:S01]  /*1a10*/  IMAD R55, R0, R10, R55 ;  /* 0x0000000a00377224 */ /* 0x000fe200078e0237 */
[----:B------:R-:W-:Y:S01]  /*1a20*/  LOP3.LUT R10, R2, 0xc, RZ, 0xfc, !PT ;  /* 0x0000000c020a7812 */ /* 0x000fe200078efcff */
[----:B------:R-:W-:-:S02]  /*1a30*/  @!P3 IMAD.IADD R51, R51, 0x1, -R0 ;  /* 0x000000013333b824 */ /* 0x000fc400078e0a00 */
[----:B------:R-:W-:Y:S01]  /*1a40*/  @!P2 IMAD.MOV R45, RZ, RZ, -R45 ;  /* 0x000000ffff2da224 */ /* 0x000fe200078e0a2d */
[----:B------:R-:W-:Y:S01]  /*1a50*/  ISETP.GE.AND P2, PT, R4, RZ, PT ;  /* 0x000000ff0400720c */ /* 0x000fe20003f46270 */
[----:B------:R-:W-:Y:S01]  /*1a60*/  @!P6 IMAD.MOV R51, RZ, RZ, -R51 ;  /* 0x000000ffff33e224 */ /* 0x000fe200078e0a33 */
[----:B------:R-:W-:Y:S01]  /*1a70*/  ISETP.GT.U32.AND P6, PT, R0, R55, PT ;  /* 0x000000370000720c */ /* 0x000fe20003fc4070 */
[--C-:B------:R-:W-:Y:S01]  /*1a80*/  @!P4 IMAD.IADD R7, R7, 0x1, -R0.reuse ;  /* 0x000000010707c824 */ /* 0x100fe200078e0a00 */
[----:B------:R-:W-:Y:S02]  /*1a90*/  LOP3.LUT R4, R2, 0x14, RZ, 0xfc, !PT ;  /* 0x0000001402047812 */ /* 0x000fe400078efcff */
[----:B------:R-:W-:Y:S01]  /*1aa0*/  ISETP.GE.AND P3, PT, R10, RZ, PT ;  /* 0x000000ff0a00720c */ /* 0x000fe20003f66270 */
[----:B------:R-:W-:Y:S01]  /*1ab0*/  @!P0 IMAD.IADD R39, R39, 0x1, -R0 ;  /* 0x0000000127278824 */ /* 0x000fe200078e0a00 */
[----:B------:R-:W-:Y:S01]  /*1ac0*/  IABS R59, R4 ;  /* 0x00000004003b7213 */ /* 0x000fe20000000000 */
[----:B------:R-:W-:Y:S01]  /*1ad0*/  IMAD.MOV.U32 R49, RZ, RZ, R7 ;  /* 0x000000ffff317224 */ /* 0x000fe200078e0007 */
[----:B------:R-:W-:Y:S01]  /*1ae0*/  IABS R63, R10 ;  /* 0x0000000a003f7213 */ /* 0x000fe20000000000 */
[----:B-1----:R-:W-:Y:S01]  /*1af0*/  IMAD.MOV R10, RZ, RZ, -R5 ;  /* 0x000000ffff0a7224 */ /* 0x002fe200078e0a05 */
[----:B------:R-:W-:Y:S01]  /*1b00*/  ISETP.GT.U32.AND P0, PT, R0, R39, PT ;  /* 0x000000270000720c */ /* 0x000fe20003f04070 */
[----:B------:R-:W-:Y:S01]  /*1b10*/  IMAD.HI.U32 R7, R6, R59, RZ ;  /* 0x0000003b06077227 */ /* 0x000fe200078e00ff */
[----:B------:R-:W-:-:S03]  /*1b20*/  ISETP.GE.AND P4, PT, R4, RZ, PT ;  /* 0x000000ff0400720c */ /* 0x000fc60003f86270 */
[--C-:B------:R-:W-:Y:S02]  /*1b30*/  @!P6 IMAD.IADD R55, R55, 0x1, -R0.reuse ;  /* 0x000000013737e824 */ /* 0x100fe400078e0a00 */
[----:B------:R-:W-:Y:S02]  /*1b40*/  IMAD R23, R10, R75, RZ ;  /* 0x0000004b0a177224 */ /* 0x000fe400078e02ff */
[----:B------:R-:W-:Y:S01]  /*1b50*/  IMAD.MOV R10, RZ, RZ, -R7 ;  /* 0x000000ffff0a7224 */ /* 0x000fe200078e0a07 */
[----:B------:R-:W-:Y:S01]  /*1b60*/  ISETP.GT.U32.AND P6, PT, R0, R55, PT ;  /* 0x000000370000720c */ /* 0x000fe20003fc4070 */
[----:B------:R-:W-:Y:S01]  /*1b70*/  @!P1 IMAD.MOV R49, RZ, RZ, -R49 ;  /* 0x000000ffff319224 */ /* 0x000fe200078e0a31 */
[----:B------:R-:W-:Y:S01]  /*1b80*/  ISETP.GE.AND P1, PT, R8, RZ, PT ;  /* 0x000000ff0800720c */ /* 0x000fe20003f26270 */
[----:B------:R-:W-:Y:S02]  /*1b90*/  IMAD R59, R0, R10, R59 ;  /* 0x0000000a003b7224 */ /* 0x000fe400078e023b */
[----:B------:R-:W-:-:S02]  /*1ba0*/  @!P0 IMAD.IADD R39, R39, 0x1, -R0 ;  /* 0x0000000127278824 */ /* 0x000fc400078e0a00 */
[----:B------:R-:W-:Y:S01]  /*1bb0*/  IMAD.HI.U32 R8, R6, R61, RZ ;  /* 0x0000003d06087227 */ /* 0x000fe200078e00ff */
[----:B------:R-:W-:-:S03]  /*1bc0*/  ISETP.GT.U32.AND P0, PT, R0, R59, PT ;  /* 0x0000003b0000720c */ /* 0x000fc60003f04070 */
[----:B------:R-:W-:Y:S02]  /*1bd0*/  IMAD.MOV R8, RZ, RZ, -R8 ;  /* 0x000000ffff087224 */ /* 0x000fe400078e0a08 */
[--C-:B------:R-:W-:Y:S02]  /*1be0*/  @!P6 IMAD.IADD R55, R55, 0x1, -R0.reuse ;  /* 0x000000013737e824 */ /* 0x100fe400078e0a00 */
[----:B------:R-:W-:Y:S01]  /*1bf0*/  IMAD R61, R0, R8, R61 ;  /* 0x00000008003d7224 */ /* 0x000fe200078e023d */
[----:B------:R-:W-:Y:S01]  /*1c00*/  LEA.HI R8, R26, R3, RZ, 0x1b ;  /* 0x000000031a087211 */ /* 0x000fe200078fd8ff */
[----:B------:R-:W-:Y:S02]  /*1c10*/  IMAD.MOV.U32 R57, RZ, RZ, R55 ;  /* 0x000000ffff397224 */ /* 0x000fe400078e0037 */
[----:B------:R-:W-:Y:S01]  /*1c20*/  IMAD.MOV.U32 R4, RZ, RZ, RZ ;  /* 0x000000ffff047224 */ /* 0x000fe200078e00ff */
[----:B------:R-:W-:Y:S01]  /*1c30*/  IADD3 R18, R8, 0x3c, RZ ;  /* 0x0000003c08127810 */ /* 0x000fe20007ffe0ff */
[----:B------:R-:W-:Y:S01]  /*1c40*/  @!P5 IMAD.MOV R57, RZ, RZ, -R57 ;  /* 0x000000ffff39d224 */ /* 0x000fe200078e0a39 */
[----:B------:R-:W-:Y:S01]  /*1c50*/  ISETP.GT.U32.AND P5, PT, R0, R61, PT ;  /* 0x0000003d0000720c */ /* 0x000fe20003fa4070 */
[----:B------:R-:W-:-:S02]  /*1c60*/  @!P0 IMAD.IADD R59, R59, 0x1, -R0 ;  /* 0x000000013b3b8824 */ /* 0x000fc400078e0a00 */
[----:B------:R-:W-:-:S03]  /*1c70*/  IMAD.HI.U32 R7, R6, R63, RZ ;  /* 0x0000003f06077227 */ /* 0x000fc600078e00ff */
[----:B------:R-:W-:Y:S01]  /*1c80*/  ISETP.GT.U32.AND P0, PT, R0, R59, PT ;  /* 0x0000003b0000720c */ /* 0x000fe20003f04070 */
[----:B------:R-:W-:Y:S01]  /*1c90*/  IMAD.HI.U32 R12, R5, R23, R4 ;  /* 0x00000017050c7227 */ /* 0x000fe200078e0004 */
[C---:B------:R-:W-:Y:S02]  /*1ca0*/  IADD3 R4, R8.reuse, 0x7c, RZ ;  /* 0x0000007c08047810 */ /* 0x040fe40007ffe0ff */
[----:B------:R-:W-:Y:S01]  /*1cb0*/  IADD3 R5, R8, 0x5c, RZ ;  /* 0x0000005c08057810 */ /* 0x000fe20007ffe0ff */
[----:B------:R-:W-:Y:S01]  /*1cc0*/  IMAD.MOV.U32 R53, RZ, RZ, R39 ;  /* 0x000000ffff357224 */ /* 0x000fe200078e0027 */
[----:B------:R-:W-:Y:S01]  /*1cd0*/  IABS R23, R4 ;  /* 0x0000000400177213 */ /* 0x000fe20000000000 */
[----:B------:R-:W-:Y:S01]  /*1ce0*/  IMAD.MOV R7, RZ, RZ, -R7 ;  /* 0x000000ffff077224 */ /* 0x000fe200078e0a07 */
[----:B------:R-:W-:Y:S01]  /*1cf0*/  IABS R39, R5 ;  /* 0x0000000500277213 */ /* 0x000fe20000000000 */
[----:B------:R-:W-:Y:S01]  /*1d00*/  @!P2 IMAD.MOV R53, RZ, RZ, -R53 ;  /* 0x000000ffff35a224 */ /* 0x000fe200078e0a35 */
[----:B------:R-:W-:Y:S01]  /*1d10*/  ISETP.GE.AND P2, PT, R4, RZ, PT ;  /* 0x000000ff0400720c */ /* 0x000fe20003f46270 */
[--C-:B------:R-:W-:Y:S01]  /*1d20*/  @!P5 IMAD.IADD R61, R61, 0x1, -R0.reuse ;  /* 0x000000013d3dd824 */ /* 0x100fe200078e0a00 */
[----:B------:R-:W-:Y:S01]  /*1d30*/  IABS R4, R18 ;  /* 0x0000001200047213 */ /* 0x000fe20000000000 */
[C---:B------:R-:W-:Y:S01]  /*1d40*/  IMAD R63, R0.reuse, R7, R63 ;  /* 0x00000007003f7224 */ /* 0x040fe200078e023f */
[----:B------:R-:W-:Y:S01]  /*1d50*/  ISETP.GE.AND P6, PT, R5, RZ, PT ;  /* 0x000000ff0500720c */ /* 0x000fe20003fc6270 */
[----:B------:R-:W-:Y:S01]  /*1d60*/  @!P0 IMAD.IADD R59, R59, 0x1, -R0 ;  /* 0x000000013b3b8824 */ /* 0x000fe200078e0a00 */
[C---:B------:R-:W-:Y:S01]  /*1d70*/  ISETP.GT.U32.AND P5, PT, R0.reuse, R61, PT ;  /* 0x0000003d0000720c */ /* 0x040fe20003fa4070 */
[----:B------:R-:W-:Y:S01]  /*1d80*/  IMAD.MOV.U32 R55, RZ, RZ, R4 ;  /* 0x000000ffff377224 */ /* 0x000fe200078e0004 */
[----:B------:R-:W-:Y:S01]  /*1d90*/  ISETP.GT.U32.AND P0, PT, R0, R63, PT ;  /* 0x0000003f0000720c */ /* 0x000fe20003f04070 */
[----:B------:R-:W-:Y:S01]  /*1da0*/  IMAD.HI.U32 R4, R6, R23, RZ ;  /* 0x0000001706047227 */ /* 0x000fe200078e00ff */
[----:B------:R-:W-:-:S03]  /*1db0*/  IADD3 R8, R8, 0x1c, RZ ;  /* 0x0000001c08087810 */ /* 0x000fc60007ffe0ff */
[----:B------:R-:W-:Y:S01]  /*1dc0*/  IMAD.HI.U32 R10, R6, R67, RZ ;  /* 0x00000043060a7227 */ /* 0x000fe200078e00ff */
[----:B------:R-:W-:-:S03]  /*1dd0*/  IABS R65, R8 ;  /* 0x0000000800417213 */ /* 0x000fc60000000000 */
[----:B------:R-:W-:-:S04]  /*1de0*/  IMAD.HI.U32 R5, R6, R39, RZ ;  /* 0x0000002706057227 */ /* 0x000fc800078e00ff */
[----:B------:R-:W-:Y:S02]  /*1df0*/  IMAD.MOV R4, RZ, RZ, -R4 ;  /* 0x000000ffff047224 */ /* 0x000fe400078e0a04 */
[----:B------:R-:W-:Y:S02]  /*1e00*/  IMAD.MOV R16, RZ, RZ, -R10 ;  /* 0x000000ffff107224 */ /* 0x000fe400078e0a0a */
[----:B------:R-:W-:Y:S02]  /*1e10*/  IMAD.MOV R10, RZ, RZ, -R5 ;  /* 0x000000ffff0a7224 */ /* 0x000fe400078e0a05 */
[C---:B------:R-:W-:Y:S02]  /*1e20*/  IMAD R5, R0.reuse, R4, R23 ;  /* 0x0000000400057224 */ /* 0x040fe400078e0217 */
[C---:B------:R-:W-:Y:S01]  /*1e30*/  IMAD R23, R0.reuse, R10, R39 ;  /* 0x0000000a00177224 */ /* 0x040fe200078e0227 */
[----:B------:R-:W-:Y:S01]  /*1e40*/  IABS R10, R32 ;  /* 0x00000020000a7213 */ /* 0x000fe20000000000 */
[----:B------:R-:W-:Y:S01]  /*1e50*/  @!P5 IMAD.IADD R61, R61, 0x1, -R0 ;  /* 0x000000013d3dd824 */ /* 0x000fe200078e0a00 */
[----:B------:R-:W-:Y:S01]  /*1e60*/  ISETP.GT.U32.AND P5, PT, R0, R5, PT ;  /* 0x000000050000720c */ /* 0x000fe20003fa4070 */
[----:B------:R-:W-:-:S04]  /*1e70*/  IMAD.HI.U32 R7, R6, R55, RZ ;  /* 0x0000003706077227 */ /* 0x000fc800078e00ff */
[----:B------:R-:W-:Y:S02]  /*1e80*/  @!P0 IMAD.IADD R63, R63, 0x1, -R0 ;  /* 0x000000013f3f8824 */ /* 0x000fe400078e0a00 */
[----:B------:R-:W-:Y:S01]  /*1e90*/  @!P1 IMAD.MOV R61, RZ, RZ, -R61 ;  /* 0x000000ffff3d9224 */ /* 0x000fe200078e0a3d */
[C---:B------:R-:W-:Y:S01]  /*1ea0*/  ISETP.GT.U32.AND P1, PT, R0.reuse, R23, PT ;  /* 0x000000170000720c */ /* 0x040fe20003f24070 */
[----:B------:R-:W-:Y:S01]  /*1eb0*/  IMAD.MOV R14, RZ, RZ, -R7 ;  /* 0x000000ffff0e7224 */ /* 0x000fe200078e0a07 */
[----:B------:R-:W-:Y:S01]  /*1ec0*/  ISETP.GT.U32.AND P0, PT, R0, R63, PT ;  /* 0x0000003f0000720c */ /* 0x000fe20003f04070 */
[----:B------:R-:W-:-:S04]  /*1ed0*/  IMAD.HI.U32 R4, R6, R65, RZ ;  /* 0x0000004106047227 */ /* 0x000fc800078e00ff */
[----:B------:R-:W-:Y:S01]  /*1ee0*/  IMAD R39, R0, R14, R55 ;  /* 0x0000000e00277224 */ /* 0x000fe200078e0237 */
[----:B------:R-:W-:Y:S01]  /*1ef0*/  LOP3.LUT R14, R2, 0x4, RZ, 0xfc, !PT ;  /* 0x00000004020e7812 */ /* 0x000fe200078efcff */
[----:B------:R-:W-:Y:S01]  /*1f00*/  IMAD R7, R0, R16, R67 ;  /* 0x0000001000077224 */ /* 0x000fe200078e0243 */
[----:B------:R-:W-:Y:S01]  /*1f10*/  LOP3.LUT R16, R26, 0x1f, RZ, 0xc0, !PT ;  /* 0x0000001f1a107812 */ /* 0x000fe200078ec0ff */
[----:B------:R-:W-:Y:S01]  /*1f20*/  IMAD.MOV R4, RZ, RZ, -R4 ;  /* 0x000000ffff047224 */ /* 0x000fe200078e0a04 */
[----:B------:R-:W-:Y:S01]  /*1f30*/  IABS R67, R14 ;  /* 0x0000000e00437213 */ /* 0x000fe20000000000 */
[--C-:B------:R-:W-:Y:S02]  /*1f40*/  @!P5 IMAD.IADD R5, R5, 0x1, -R0.reuse ;  /* 0x000000010505d824 */ /* 0x100fe400078e0a00 */
[C---:B------:R-:W-:Y:S02]  /*1f50*/  IMAD R55, R0.reuse, R4, R65 ;  /* 0x0000000400377224 */ /* 0x040fe400078e0241 */
[--C-:B------:R-:W-:Y:S01]  /*1f60*/  @!P1 IMAD.IADD R23, R23, 0x1, -R0.reuse ;  /* 0x0000000117179824 */ /* 0x100fe200078e0a00 */
[C---:B------:R-:W-:Y:S01]  /*1f70*/  ISETP.GT.U32.AND P1, PT, R0.reuse, R5, PT ;  /* 0x000000050000720c */ /* 0x040fe20003f24070 */
[----:B------:R-:W-:Y:S01]  /*1f80*/  @!P0 IMAD.IADD R63, R63, 0x1, -R0 ;  /* 0x000000013f3f8824 */ /* 0x000fe200078e0a00 */
[----:B------:R-:W-:Y:S01]  /*1f90*/  ISETP.GT.U32.AND P0, PT, R0, R39, PT ;  /* 0x000000270000720c */ /* 0x000fe20003f04070 */
[----:B------:R-:W-:Y:S01]  /*1fa0*/  IMAD.HI.U32 R4, R6, R67, RZ ;  /* 0x0000004306047227 */ /* 0x000fe200078e00ff */
[----:B------:R-:W-:-:S03]  /*1fb0*/  ISETP.GT.U32.AND P5, PT, R0, R55, PT ;  /* 0x000000370000720c */ /* 0x000fc60003fa4070 */
[----:B------:R-:W-:-:S04]  /*1fc0*/  IMAD.HI.U32 R6, R6, R69, RZ ;  /* 0x0000004506067227 */ /* 0x000fc800078e00ff */
[----:B------:R-:W-:Y:S02]  /*1fd0*/  IMAD.MOV R6, RZ, RZ, -R6 ;  /* 0x000000ffff067224 */ /* 0x000fe400078e0a06 */
[--C-:B------:R-:W-:Y:S02]  /*1fe0*/  @!P1 IMAD.IADD R5, R5, 0x1, -R0.reuse ;  /* 0x0000000105059824 */ /* 0x100fe400078e0a00 */
[C---:B------:R-:W-:Y:S02]  /*1ff0*/  IMAD R69, R0.reuse, R6, R69 ;  /* 0x0000000600457224 */ /* 0x040fe400078e0245 */
[--C-:B------:R-:W-:Y:S01]  /*2000*/  @!P0 IMAD.IADD R39, R39, 0x1, -R0.reuse ;  /* 0x0000000127278824 */ /* 0x100fe200078e0a00 */
[C---:B------:R-:W-:Y:S01]  /*2010*/  ISETP.GT.U32.AND P0, PT, R0.reuse, R23, PT ;  /* 0x000000170000720c */ /* 0x040fe20003f04070 */
[----:B------:R-:W-:Y:S01]  /*2020*/  @!P4 IMAD.MOV R59, RZ, RZ, -R59 ;  /* 0x000000ffff3bc224 */ /* 0x000fe200078e0a3b */
[C---:B------:R-:W-:Y:S01]  /*2030*/  ISETP.GT.U32.AND P1, PT, R0.reuse, R69, PT ;  /* 0x000000450000720c */ /* 0x040fe20003f24070 */
[----:B------:R-:W-:Y:S01]  /*2040*/  @!P3 IMAD.MOV R63, RZ, RZ, -R63 ;  /* 0x000000ffff3fb224 */ /* 0x000fe200078e0a3f */
[C---:B------:R-:W-:Y:S01]  /*2050*/  ISETP.GT.U32.AND P4, PT, R0.reuse, R7, PT ;  /* 0x000000070000720c */ /* 0x040fe20003f84070 */
[----:B------:R-:W-:Y:S01]  /*2060*/  @!P5 IMAD.IADD R55, R55, 0x1, -R0 ;  /* 0x000000013737d824 */ /* 0x000fe200078e0a00 */
[----:B------:R-:W-:Y:S01]  /*2070*/  ISETP.GT.U32.AND P3, PT, R0, R39, PT ;  /* 0x000000270000720c */ /* 0x000fe20003f64070 */
[----:B------:R-:W-:-:S02]  /*2080*/  IMAD.MOV R4, RZ, RZ, -R4 ;  /* 0x000000ffff047224 */ /* 0x000fc400078e0a04 */
[----:B------:R-:W-:Y:S01]  /*2090*/  IMAD.HI.U32 R12, R12, R10, RZ ;  /* 0x0000000a0c0c7227 */ /* 0x000fe200078e00ff */
[----:B------:R-:W-:-:S03]  /*20a0*/  ISETP.GT.U32.AND P5, PT, R0, R55, PT ;  /* 0x000000370000720c */ /* 0x000fc60003fa4070 */
[C---:B------:R-:W-:Y:S02]  /*20b0*/  IMAD R67, R0.reuse, R4, R67 ;  /* 0x0000000400437224 */ /* 0x040fe400078e0243 */
[--C-:B------:R-:W-:Y:S02]  /*20c0*/  @!P1 IMAD.IADD R69, R69, 0x1, -R0.reuse ;  /* 0x0000000145459824 */ /* 0x100fe400078e0a00 */
[----:B------:R-:W-:Y:S02]  /*20d0*/  @!P4 IMAD.IADD R7, R7, 0x1, -R0 ;  /* 0x000000010707c824 */ /* 0x000fe400078e0a00 */
[----:B------:R-:W-:Y:S01]  /*20e0*/  IMAD.MOV R12, RZ, RZ, -R12 ;  /* 0x000000ffff0c7224 */ /* 0x000fe200078e0a0c */
[C---:B------:R-:W-:Y:S01]  /*20f0*/  ISETP.GT.U32.AND P1, PT, R0.reuse, R69, PT ;  /* 0x000000450000720c */ /* 0x040fe20003f24070 */
[----:B------:R-:W-:Y:S01]  /*2100*/  @!P3 IMAD.IADD R39, R39, 0x1, -R0 ;  /* 0x000000012727b824 */ /* 0x000fe200078e0a00 */
[C---:B------:R-:W-:Y:S01]  /*2110*/  ISETP.GT.U32.AND P3, PT, R0.reuse, R67, PT ;  /* 0x000000430000720c */ /* 0x040fe20003f64070 */
[----:B------:R-:W-:Y:S01]  /*2120*/  IMAD R4, R75, R12, R10 ;  /* 0x0000000c4b047224 */ /* 0x000fe200078e020a */
[----:B------:R-:W-:Y:S01]  /*2130*/  ISETP.GT.U32.AND P4, PT, R0, R7, PT ;  /* 0x000000070000720c */ /* 0x000fe20003f84070 */
[--C-:B------:R-:W-:Y:S01]  /*2140*/  @!P5 IMAD.IADD R55, R55, 0x1, -R0.reuse ;  /* 0x000000013737d824 */ /* 0x100fe200078e0a00 */
[C---:B------:R-:W-:Y:S01]  /*2150*/  LOP3.LUT R10, R26.reuse, 0x40, RZ, 0xc0, !PT ;  /* 0x000000401a0a7812 */ /* 0x040fe200078ec0ff */
[--C-:B------:R-:W-:Y:S01]  /*2160*/  @!P0 IMAD.IADD R23, R23, 0x1, -R0.reuse ;  /* 0x0000000117178824 */ /* 0x100fe200078e0a00 */
[----:B------:R-:W-:Y:S01]  /*2170*/  ISETP.GT.U32.AND P5, PT, R75, R4, PT ;  /* 0x000000044b00720c */ /* 0x000fe20003fa4070 */
[----:B------:R-:W-:Y:S01]  /*2180*/  IMAD.SHL.U32 R6, R26, 0x2, RZ ;  /* 0x000000021a067824 */ /* 0x000fe200078e00ff */
[----:B------:R-:W-:Y:S01]  /*2190*/  ISETP.GE.AND P0, PT, R18, RZ, PT ;  /* 0x000000ff1200720c */ /* 0x000fe20003f06270 */
[----:B------:R-:W-:Y:S01]  /*21a0*/  @!P2 IMAD.MOV R5, RZ, RZ, -R5 ;  /* 0x000000ffff05a224 */ /* 0x000fe200078e0a05 */
[----:B------:R-:W-:Y:S01]  /*21b0*/  ISETP.NE.AND P2, PT, RZ, c[0x0][0x17c], PT ;  /* 0x00005f00ff007a0c */ /* 0x000fe20003f45270 */
[--C-:B------:R-:W-:Y:S01]  /*21c0*/  @!P1 IMAD.IADD R69, R69, 0x1, -R0.reuse ;  /* 0x0000000145459824 */ /* 0x100fe200078e0a00 */
[----:B------:R-:W-:Y:S01]  /*21d0*/  ISETP.GE.AND P1, PT, R2, RZ, PT ;  /* 0x000000ff0200720c */ /* 0x000fe20003f26270 */
[--C-:B------:R-:W-:Y:S01]  /*21e0*/  @!P3 IMAD.IADD R67, R67, 0x1, -R0.reuse ;  /* 0x000000014343b824 */ /* 0x100fe200078e0a00 */
[----:B------:R-:W-:Y:S01]  /*21f0*/  LOP3.LUT R71, R6, 0x10, RZ, 0xc0, !PT ;  /* 0x0000001006477812 */ /* 0x000fe200078ec0ff */
[----:B------:R-:W-:Y:S01]  /*2200*/  @!P4 IMAD.IADD R7, R7, 0x1, -R0 ;  /* 0x000000010707c824 */ /* 0x000fe200078e0a00 */
[----:B------:R-:W-:Y:S01]  /*2210*/  ISETP.GE.AND P4, PT, R20, RZ, PT ;  /* 0x000000ff1400720c */ /* 0x000fe20003f86270 */
[----:B------:R-:W-:Y:S01]  /*2220*/  @!P6 IMAD.MOV R23, RZ, RZ, -R23 ;  /* 0x000000ffff17e224 */ /* 0x000fe200078e0a17 */
[----:B------:R-:W-:Y:S01]  /*2230*/  ISETP.GT.U32.AND P3, PT, R0, R67, PT ;  /* 0x000000430000720c */ /* 0x000fe20003f64070 */
[----:B------:R-:W-:Y:S01]  /*2240*/  @!P5 IMAD.IADD R4, R4, 0x1, -R75 ;  /* 0x000000010404d824 */ /* 0x000fe200078e0a4b */
[----:B------:R-:W-:Y:S01]  /*2250*/  LEA.HI R71, R10, R71, RZ, 0x1f ;  /* 0x000000470a477211 */ /* 0x000fe200078ff8ff */
[----:B------:R-:W-:Y:S01]  /*2260*/  IMAD.MOV.U32 R65, RZ, RZ, R7 ;  /* 0x000000ffff417224 */ /* 0x000fe200078e0007 */
[----:B------:R-:W-:Y:S01]  /*2270*/  SHF.R.S32.HI R10, RZ, 0x6, R26 ;  /* 0x00000006ff0a7819 */ /* 0x000fe2000001141a */
[----:B------:R-:W-:Y:S01]  /*2280*/  IMAD.SHL.U32 R7, R26, 0x8, RZ ;  /* 0x000000081a077824 */ /* 0x000fe200078e00ff */
[----:B------:R-:W-:Y:S01]  /*2290*/  ISETP.GT.U32.AND P5, PT, R75, R4, PT ;  /* 0x000000044b00720c */ /* 0x000fe20003fa4070 */
[----:B------:R-:W-:Y:S01]  /*22a0*/  @!P1 IMAD.MOV R69, RZ, RZ, -R69 ;  /* 0x000000ffff459224 */ /* 0x000fe200078e0a45 */
[----:B------:R-:W-:Y:S01]  /*22b0*/  ISETP.GE.AND P1, PT, R32, RZ, PT ;  /* 0x000000ff2000720c */ /* 0x000fe20003f26270 */
[----:B------:R-:W-:Y:S01]  /*22c0*/  @!P0 IMAD.MOV R39, RZ, RZ, -R39 ;  /* 0x000000ffff278224 */ /* 0x000fe200078e0a27 */
[----:B------:R-:W-:Y:S01]  /*22d0*/  ISETP.NE.AND P0, PT, RZ, c[0x0][0x178], PT ;  /* 0x00005e00ff007a0c */ /* 0x000fe20003f05270 */
[----:B------:R-:W-:Y:S01]  /*22e0*/  @!P4 IMAD.MOV R65, RZ, RZ, -R65 ;  /* 0x000000ffff41c224 */ /* 0x000fe200078e0a41 */
[----:B------:R-:W-:Y:S01]  /*22f0*/  ISETP.GE.AND P4, PT, R8, RZ, PT ;  /* 0x000000ff0800720c */ /* 0x000fe20003f86270 */
[----:B------:R-:W-:Y:S01]  /*2300*/  @!P3 IMAD.IADD R67, R67, 0x1, -R0 ;  /* 0x000000014343b824 */ /* 0x000fe200078e0a00 */
[----:B------:R-:W-:Y:S01]  /*2310*/  LOP3.LUT R8, R26, 0x7, RZ, 0xc0, !PT ;  /* 0x000000071a087812 */ /* 0x000fe200078ec0ff */
[----:B------:R-:W-:Y:S01]  /*2320*/  IMAD R249, R16, c[0x0][0x18c], RZ ;  /* 0x0000630010f97a24 */ /* 0x000fe200078e02ff */
[----:B------:R-:W-:-:S02]  /*2330*/  LOP3.LUT R73, R7, 0x30, RZ, 0xc0, !PT ;  /* 0x0000003007497812 */ /* 0x000fc400078ec0ff */
[----:B------:R-:W-:Y:S01]  /*2340*/  SGXT R7, R10, 0x1 ;  /* 0x000000010a07781a */ /* 0x000fe20000000200 */
[----:B------:R-:W-:Y:S01]  /*2350*/  @!P5 IMAD.IADD R4, R4, 0x1, -R75 ;  /* 0x000000010404d824 */ /* 0x000fe200078e0a4b */
[----:B------:R-:W-:Y:S01]  /*2360*/  ISETP.GE.AND P3, PT, R14, RZ, PT ;  /* 0x000000ff0e00720c */ /* 0x000fe20003f66270 */
[C---:B------:R-:W-:Y:S01]  /*2370*/  IMAD R73, R8.reuse, 0x40, R73 ;  /* 0x0000004008497824 */ /* 0x040fe200078e0249 */
[----:B------:R-:W-:Y:S01]  /*2380*/  LOP3.LUT R7, R7, 0x90, RZ, 0xc0, !PT ;  /* 0x0000009007077812 */ /* 0x000fe200078ec0ff */
[----:B------:R-:W-:Y:S01]  /*2390*/  IMAD R8, R8, 0x110, RZ ;  /* 0x0000011008087824 */ /* 0x000fe200078e02ff */
[----:B------:R-:W-:Y:S01]  /*23a0*/  LOP3.LUT R0, RZ, c[0x0][0x17c], RZ, 0x33, !PT ;  /* 0x00005f00ff007a12 */ /* 0x000fe200078e33ff */
[C---:B------:R-:W-:Y:S01]  /*23b0*/  IMAD.SHL.U32 R10, R26.reuse, 0x10, RZ ;  /* 0x000000101a0a7824 */ /* 0x040fe200078e00ff */
[----:B------:R-:W-:Y:S01]  /*23c0*/  LOP3.LUT R2, R7, 0x7e, R6, 0x78, !PT ;  /* 0x0000007e07027812 */ /* 0x000fe200078e7806 */
[----:B------:R-:W-:Y:S01]  /*23d0*/  IMAD.SHL.U32 R7, R26, 0x80, RZ ;  /* 0x000000801a077824 */ /* 0x000fe200078e00ff */
[----:B------:R-:W-:Y:S01]  /*23e0*/  SEL R5, R0, R5, !P2 ;  /* 0x0000000500057207 */ /* 0x000fe20005000000 */
[----:B------:R-:W-:Y:S01]  /*23f0*/  @!P1 IMAD.MOV R4, RZ, RZ, -R4 ;  /* 0x000000ffff049224 */ /* 0x000fe200078e0a04 */
[----:B------:R-:W-:Y:S01]  /*2400*/  LOP3.LUT R8, R8, R71, RZ, 0x3c, !PT ;  /* 0x0000004708087212 */ /* 0x000fe200078e3cff */
[----:B------:R-:W-:Y:S01]  /*2410*/  @!P4 IMAD.MOV R55, RZ, RZ, -R55 ;  /* 0x000000ffff37c224 */ /* 0x000fe200078e0a37 */
[C---:B------:R-:W-:Y:S01]  /*2420*/  SEL R9, R0.reuse, R9, !P2 ;  /* 0x0000000900097207 */ /* 0x040fe20005000000 */
[----:B------:R-:W-:Y:S01]  /*2430*/  @!P3 IMAD.MOV R67, RZ, RZ, -R67 ;  /* 0x000000ffff43b224 */ /* 0x000fe200078e0a43 */
[C---:B------:R-:W-:Y:S01]  /*2440*/  SEL R11, R0.reuse, R11, !P2 ;  /* 0x0000000b000b7207 */ /* 0x040fe20005000000 */
[----:B------:R-:W-:Y:S01]  /*2450*/  IMAD R246, R5, c[0x0][0x190], RZ ;  /* 0x0000640005f67a24 */ /* 0x000fe200078e02ff */
[----:B------:R-:W-:Y:S01]  /*2460*/  SEL R13, R0, R13, !P2 ;  /* 0x0000000d000d7207 */ /* 0x000fe20005000000 */
[----:B------:R-:W-:Y:S01]  /*2470*/  IMAD R9, R9, c[0x0][0x190], RZ ;  /* 0x0000640009097a24 */ /* 0x000fe200078e02ff */
[----:B------:R-:W-:Y:S01]  /*2480*/  @!P0 LOP3.LUT R4, RZ, c[0x0][0x178], RZ, 0x33, !PT ;  /* 0x00005e00ff048a12 */ /* 0x000fe200078e33ff */
[----:B------:R-:W-:Y:S01]  /*2490*/  IMAD R11, R11, c[0x0][0x190], RZ ;  /* 0x000064000b0b7a24 */ /* 0x000fe200078e02ff */
[----:B------:R-:W-:Y:S01]  /*24a0*/  LOP3.LUT R73, R73, 0x30, R6, 0x78, !PT ;  /* 0x0000003049497812 */ /* 0x000fe200078e7806 */
[----:B------:R-:W-:Y:S01]  /*24b0*/  IMAD R13, R13, c[0x0][0x190], RZ ;  /* 0x000064000d0d7a24 */ /* 0x000fe200078e02ff */
[----:B------:R-:W-:Y:S01]  /*24c0*/  LOP3.LUT R6, R10, 0x200, RZ, 0xc0, !PT ;  /* 0x000002000a067812 */ /* 0x000fe200078ec0ff */
[----:B------:R-:W-:Y:S01]  /*24d0*/  IMAD R5, R4, c[0x0][0x184], RZ ;  /* 0x0000610004057a24 */ /* 0x000fe200078e02ff */
[----:B------:R-:W-:Y:S01]  /*24e0*/  LOP3.LUT R7, R8, 0x800, R7, 0xf8, !PT ;  /* 0x0000080008077812 */ /* 0x000fe200078ef807 */
[----:B------:R-:W-:Y:S01]  /*24f0*/  CS2R R70, SRZ ;  /* 0x0000000000467805 */ /* 0x000fe2000001ff00 */
[----:B------:R-:W-:Y:S01]  /*2500*/  SEL R15, R0, R15, !P2 ;  /* 0x0000000f000f7207 */ /* 0x000fe20005000000 */
[----:B------:R-:W-:Y:S01]  /*2510*/  IMAD.IADD R6, R6, 0x1, R73 ;  /* 0x0000000106067824 */ /* 0x000fe200078e0249 */
[C---:B------:R-:W-:Y:S01]  /*2520*/  SEL R17, R0.reuse, R17, !P2 ;  /* 0x0000001100117207 */ /* 0x040fe20005000000 */
[----:B------:R-:W-:Y:S01]  /*2530*/  CS2R R72, SRZ ;  /* 0x0000000000487805 */ /* 0x000fe2000001ff00 */
[C---:B------:R-:W-:Y:S01]  /*2540*/  SEL R19, R0.reuse, R19, !P2 ;  /* 0x0000001300137207 */ /* 0x040fe20005000000 */
[----:B------:R-:W-:Y:S01]  /*2550*/  IMAD R15, R15, c[0x0][0x190], RZ ;  /* 0x000064000f0f7a24 */ /* 0x000fe200078e02ff */
        /* <DEDUP_REMOVED lines=8> */
[----:B------:R-:W-:Y:S01]  /*25e0*/  SEL R12, R0, R29, !P2 ;  /* 0x0000001d000c7207 */ /* 0x000fe20005000000 */
        /* <DEDUP_REMOVED lines=41> */
[----:B------:R-:W-:Y:S01]  /*2880*/  LEA R4, P1, R5, c[0x0][0x160], 0x1 ;  /* 0x0000580005047a11 */ /* 0x000fe200078208ff */
[----:B------:R-:W-:Y:S01]  /*2890*/  IMAD R187, R187, c[0x0][0x190], RZ ;  /* 0x00006400bbbb7a24 */ /* 0x000fe200078e02ff */
[----:B------:R-:W-:Y:S01]  /*28a0*/  LEA R247, P2, R246, c[0x0][0x168], 0x1 ;  /* 0x00005a00f6f77a11 */ /* 0x000fe200078408ff */
[----:B------:R-:W-:Y:S01]  /*28b0*/  IMAD R184, R184, c[0x0][0x190], RZ ;  /* 0x00006400b8b87a24 */ /* 0x000fe200078e02ff */
[----:B------:R-:W-:Y:S01]  /*28c0*/  LEA R245, P3, R9, c[0x0][0x168], 0x1 ;  /* 0x00005a0009f57a11 */ /* 0x000fe200078608ff */
[----:B------:R-:W-:Y:S01]  /*28d0*/  IMAD.MOV.U32 R0, RZ, RZ, c[0x0][0x180] ;  /* 0x00006000ff007624 */ /* 0x000fe200078e00ff */
[----:B------:R-:W-:Y:S01]  /*28e0*/  LEA R243, P4, R11, c[0x0][0x168], 0x1 ;  /* 0x00005a000bf37a11 */ /* 0x000fe200078808ff */
[----:B------:R-:W-:Y:S01]  /*28f0*/  CS2R R52, SRZ ;  /* 0x0000000000347805 */ /* 0x000fe2000001ff00 */
[----:B------:R-:W-:Y:S01]  /*2900*/  LEA R241, P5, R13, c[0x0][0x168], 0x1 ;  /* 0x00005a000df17a11 */ /* 0x000fe200078a08ff */
[----:B------:R-:W-:Y:S01]  /*2910*/  CS2R R54, SRZ ;  /* 0x0000000000367805 */ /* 0x000fe2000001ff00 */
[----:B------:R-:W-:Y:S01]  /*2920*/  LEA.HI.X.SX32 R5, R5, c[0x0][0x164], 0x1, P1 ;  /* 0x0000590005057a11 */ /* 0x000fe200008f0eff */
[----:B------:R-:W-:Y:S01]  /*2930*/  CS2R R28, SRZ ;  /* 0x00000000001c7805 */ /* 0x000fe2000001ff00 */
[----:B------:R-:W-:Y:S01]  /*2940*/  LEA.HI.X.SX32 R246, R246, c[0x0][0x16c], 0x1, P2 ;  /* 0x00005b00f6f67a11 */ /* 0x000fe200010f0eff */
[----:B------:R-:W-:Y:S01]  /*2950*/  CS2R R30, SRZ ;  /* 0x00000000001e7805 */ /* 0x000fe2000001ff00 */
[----:B------:R-:W-:Y:S01]  /*2960*/  LEA.HI.X.SX32 R244, R9, c[0x0][0x16c], 0x1, P3 ;  /* 0x00005b0009f47a11 */ /* 0x000fe200018f0eff */
[----:B0-----:R-:W-:Y:S01]  /*2970*/  CS2R R32, SRZ ;  /* 0x0000000000207805 */ /* 0x001fe2000001ff00 */
[----:B------:R-:W-:Y:S01]  /*2980*/  LEA.HI.X.SX32 R242, R11, c[0x0][0x16c], 0x1, P4 ;  /* 0x00005b000bf27a11 */ /* 0x000fe200020f0eff */
[----:B------:R-:W-:Y:S01]  /*2990*/  CS2R R34, SRZ ;  /* 0x0000000000227805 */ /* 0x000fe2000001ff00 */
[----:B------:R-:W-:Y:S01]  /*29a0*/  LEA.HI.X.SX32 R240, R13, c[0x0][0x16c], 0x1, P5 ;  /* 0x00005b000df07a11 */ /* 0x000fe200028f0eff */
[----:B------:R-:W-:Y:S01]  /*29b0*/  CS2R R56, SRZ ;  /* 0x0000000000387805 */ /* 0x000fe2000001ff00 */
[----:B------:R-:W-:Y:S01]  /*29c0*/  LEA R239, P6, R15, c[0x0][0x168], 0x1 ;  /* 0x00005a000fef7a11 */ /* 0x000fe200078c08ff */
        /* <DEDUP_REMOVED lines=33> */
[----:B------:R-:W-:-:S02]  /*2be0*/  LEA R219, P2, R218, c[0x0][0x168], 0x1 ;  /* 0x00005a00dadb7a11 */ /* 0x000fc400078408ff */
[----:B------:R-:W-:Y:S02]  /*2bf0*/  LEA R217, P3, R216, c[0x0][0x168], 0x1 ;  /* 0x00005a00d8d97a11 */ /* 0x000fe400078608ff */
[----:B------:R-:W-:Y:S02]  /*2c00*/  LEA R215, P4, R214, c[0x0][0x168], 0x1 ;  /* 0x00005a00d6d77a11 */ /* 0x000fe400078808ff */
[----:B------:R-:W-:Y:S02]  /*2c10*/  LEA R213, P5, R212, c[0x0][0x168], 0x1 ;  /* 0x00005a00d4d57a11 */ /* 0x000fe400078a08ff */
[----:B------:R-:W-:Y:S02]  /*2c20*/  LEA.HI.X.SX32 R224, R12, c[0x0][0x16c], 0x1, P6 ;  /* 0x00005b000ce07a11 */ /* 0x000fe400030f0eff */
[----:B------:R-:W-:Y:S02]  /*2c30*/  LEA.HI.X.SX32 R222, R222, c[0x0][0x16c], 0x1, P0 ;  /* 0x00005b00dede7a11 */ /* 0x000fe400000f0eff */
[----:B------:R-:W-:-:S02]  /*2c40*/  LEA.HI.X.SX32 R220, R220, c[0x0][0x16c], 0x1, P1 ;  /* 0x00005b00dcdc7a11 */ /* 0x000fc400008f0eff */
[----:B------:R-:W-:Y:S02]  /*2c50*/  LEA.HI.X.SX32 R218, R218, c[0x0][0x16c], 0x1, P2 ;  /* 0x00005b00dada7a11 */ /* 0x000fe400010f0eff */
[----:B------:R-:W-:Y:S02]  /*2c60*/  LEA.HI.X.SX32 R216, R216, c[0x0][0x16c], 0x1, P3 ;  /* 0x00005b00d8d87a11 */ /* 0x000fe400018f0eff */
[----:B------:R-:W-:Y:S02]  /*2c70*/  LEA.HI.X.SX32 R214, R214, c[0x0][0x16c], 0x1, P4 ;  /* 0x00005b00d6d67a11 */ /* 0x000fe400020f0eff */
[----:B------:R-:W-:Y:S02]  /*2c80*/  LEA.HI.X.SX32 R212, R212, c[0x0][0x16c], 0x1, P5 ;  /* 0x00005b00d4d47a11 */ /* 0x000fe400028f0eff */
[----:B------:R-:W-:Y:S02]  /*2c90*/  LEA R210, P6, R211, c[0x0][0x168], 0x1 ;  /* 0x00005a00d3d27a11 */ /* 0x000fe400078c08ff */
[----:B------:R-:W-:-:S02]  /*2ca0*/  LEA R209, P0, R208, c[0x0][0x168], 0x1 ;  /* 0x00005a00d0d17a11 */ /* 0x000fc400078008ff */
[----:B------:R-:W-:Y:S02]  /*2cb0*/  LEA R207, P1, R206, c[0x0][0x168], 0x1 ;  /* 0x00005a00cecf7a11 */ /* 0x000fe400078208ff */
[----:B------:R-:W-:Y:S02]  /*2cc0*/  LEA R205, P2, R204, c[0x0][0x168], 0x1 ;  /* 0x00005a00cccd7a11 */ /* 0x000fe400078408ff */
[----:B------:R-:W-:Y:S02]  /*2cd0*/  LEA R202, P3, R203, c[0x0][0x168], 0x1 ;  /* 0x00005a00cbca7a11 */ /* 0x000fe400078608ff */
[----:B------:R-:W-:Y:S02]  /*2ce0*/  LEA R201, P4, R200, c[0x0][0x168], 0x1 ;  /* 0x00005a00c8c97a11 */ /* 0x000fe400078808ff */
[----:B------:R-:W-:Y:S02]  /*2cf0*/  LEA R199, P5, R198, c[0x0][0x168], 0x1 ;  /* 0x00005a00c6c77a11 */ /* 0x000fe400078a08ff */
[----:B------:R-:W-:-:S02]  /*2d00*/  LEA.HI.X.SX32 R211, R211, c[0x0][0x16c], 0x1, P6 ;  /* 0x00005b00d3d37a11 */ /* 0x000fc400030f0eff */
[----:B------:R-:W-:Y:S02]  /*2d10*/  LEA.HI.X.SX32 R208, R208, c[0x0][0x16c], 0x1, P0 ;  /* 0x00005b00d0d07a11 */ /* 0x000fe400000f0eff */
[----:B------:R-:W-:Y:S02]  /*2d20*/  LEA.HI.X.SX32 R206, R206, c[0x0][0x16c], 0x1, P1 ;  /* 0x00005b00cece7a11 */ /* 0x000fe400008f0eff */
[----:B------:R-:W-:Y:S02]  /*2d30*/  LEA.HI.X.SX32 R204, R204, c[0x0][0x16c], 0x1, P2 ;  /* 0x00005b00cccc7a11 */ /* 0x000fe400010f0eff */
[----:B------:R-:W-:Y:S02]  /*2d40*/  LEA.HI.X.SX32 R203, R203, c[0x0][0x16c], 0x1, P3 ;  /* 0x00005b00cbcb7a11 */ /* 0x000fe400018f0eff */
[----:B------:R-:W-:Y:S02]  /*2d50*/  LEA.HI.X.SX32 R200, R200, c[0x0][0x16c], 0x1, P4 ;  /* 0x00005b00c8c87a11 */ /* 0x000fe400020f0eff */
[----:B------:R-:W-:-:S02]  /*2d60*/  LEA.HI.X.SX32 R198, R198, c[0x0][0x16c], 0x1, P5 ;  /* 0x00005b00c6c67a11 */ /* 0x000fc400028f0eff */
[----:B------:R-:W-:Y:S02]  /*2d70*/  LEA R196, P6, R197, c[0x0][0x168], 0x1 ;  /* 0x00005a00c5c47a11 */ /* 0x000fe400078c08ff */
[----:B------:R-:W-:Y:S02]  /*2d80*/  LEA R194, P0, R195, c[0x0][0x168], 0x1 ;  /* 0x00005a00c3c27a11 */ /* 0x000fe400078008ff */
[----:B------:R-:W-:Y:S02]  /*2d90*/  LEA R192, P1, R193, c[0x0][0x168], 0x1 ;  /* 0x00005a00c1c07a11 */ /* 0x000fe400078208ff */
[----:B------:R-:W-:Y:S02]  /*2da0*/  LEA R190, P2, R191, c[0x0][0x168], 0x1 ;  /* 0x00005a00bfbe7a11 */ /* 0x000fe400078408ff */
[----:B------:R-:W-:Y:S02]  /*2db0*/  LEA R188, P3, R189, c[0x0][0x168], 0x1 ;  /* 0x00005a00bdbc7a11 */ /* 0x000fe400078608ff */
[----:B------:R-:W-:-:S02]  /*2dc0*/  LEA R186, P4, R187, c[0x0][0x168], 0x1 ;  /* 0x00005a00bbba7a11 */ /* 0x000fc400078808ff */
[----:B------:R-:W-:Y:S02]  /*2dd0*/  LEA R185, P5, R184, c[0x0][0x168], 0x1 ;  /* 0x00005a00b8b97a11 */ /* 0x000fe400078a08ff */
[C---:B------:R-:W-:Y:S02]  /*2de0*/  LOP3.LUT R9, R248.reuse, 0x10, RZ, 0x3c, !PT ;  /* 0x00000010f8097812 */ /* 0x040fe400078e3cff */
[C---:B------:R-:W-:Y:S02]  /*2df0*/  LOP3.LUT R8, R248.reuse, 0x30, RZ, 0x3c, !PT ;  /* 0x00000030f8087812 */ /* 0x040fe400078e3cff */
[C---:B------:R-:W-:Y:S02]  /*2e00*/  LOP3.LUT R10, R248.reuse, 0x20, RZ, 0x3c, !PT ;  /* 0x00000020f80a7812 */ /* 0x040fe400078e3cff */
[C---:B------:R-:W-:Y:S02]  /*2e10*/  LOP3.LUT R9, R248.reuse, 0x40, RZ, 0x3c, !PT ;  /* 0x00000040f8097812 */ /* 0x040fe400078e3cff */
[----:B------:R-:W-:-:S02]  /*2e20*/  LOP3.LUT R8, R248, 0x60, RZ, 0x3c, !PT ;  /* 0x00000060f8087812 */ /* 0x000fc400078e3cff */
[----:B------:R-:W-:Y:S02]  /*2e30*/  LEA.HI.X.SX32 R197, R197, c[0x0][0x16c], 0x1, P6 ;  /* 0x00005b00c5c57a11 */ /* 0x000fe400030f0eff */
[----:B------:R-:W-:Y:S02]  /*2e40*/  LEA.HI.X.SX32 R195, R195, c[0x0][0x16c], 0x1, P0 ;  /* 0x00005b00c3c37a11 */ /* 0x000fe400000f0eff */
[----:B------:R-:W-:Y:S02]  /*2e50*/  LEA.HI.X.SX32 R193, R193, c[0x0][0x16c], 0x1, P1 ;  /* 0x00005b00c1c17a11 */ /* 0x000fe400008f0eff */
[----:B------:R-:W-:Y:S02]  /*2e60*/  LEA.HI.X.SX32 R191, R191, c[0x0][0x16c], 0x1, P2 ;  /* 0x00005b00bfbf7a11 */ /* 0x000fe400010f0eff */
[----:B------:R-:W-:Y:S02]  /*2e70*/  LEA.HI.X.SX32 R189, R189, c[0x0][0x16c], 0x1, P3 ;  /* 0x00005b00bdbd7a11 */ /* 0x000fe400018f0eff */
[----:B------:R-:W-:-:S02]  /*2e80*/  LEA.HI.X.SX32 R187, R187, c[0x0][0x16c], 0x1, P4 ;  /* 0x00005b00bbbb7a11 */ /* 0x000fc400020f0eff */
[----:B------:R-:W-:Y:S02]  /*2e90*/  LEA.HI.X.SX32 R184, R184, c[0x0][0x16c], 0x1, P5 ;  /* 0x00005b00b8b87a11 */ /* 0x000fe400028f0eff */
[C---:B------:R-:W-:Y:S02]  /*2ea0*/  LOP3.LUT R10, R248.reuse, 0x50, RZ, 0x3c, !PT ;  /* 0x00000050f80a7812 */ /* 0x040fe400078e3cff */
[----:B------:R-:W-:Y:S02]  /*2eb0*/  LOP3.LUT R9, R248, 0x70, RZ, 0x3c, !PT ;  /* 0x00000070f8097812 */ /* 0x000fe400078e3cff */
[----:B------:R-:W-:Y:S02]  /*2ec0*/  LOP3.LUT R252, R2, 0x20, RZ, 0x3c, !PT ;  /* 0x0000002002fc7812 */ /* 0x000fe400078e3cff */
[----:B------:R-:W-:Y:S02]  /*2ed0*/  LOP3.LUT R8, R7, 0x40, RZ, 0x3c, !PT ;  /* 0x0000004007087812 */ /* 0x000fe400078e3cff */
.L_x_2:
[----:B------:R-:W-:Y:S01]  /*2ee0*/  ISETP.GT.AND P0, PT, R0, RZ, PT ;  /* 0x000000ff0000720c */ /* 0x000fe20003f04270 */
[----:B------:R-:W-:Y:S01]  /*2ef0*/  IMAD.MOV.U32 R8, RZ, RZ, c[0x0][0x188] ;  /* 0x00006200ff087624 */ /* 0x000fe200078e00ff */
[----:B------:R-:W-:-:S02]  /*2f00*/  PRMT R17, RZ, 0x7610, R17 ;  /* 0x00007610ff117816 */ /* 0x000fc40000000011 */
[----:B------:R-:W-:Y:S01]  /*2f10*/  ISETP.GT.AND P1, PT, R0, 0x8, PT ;  /* 0x000000080000780c */ /* 0x000fe20003f24270 */
[----:B------:R-:W-:Y:S01]  /*2f20*/  IMAD.SHL.U32 R8, R8, 0x8, RZ ;  /* 0x0000000808087824 */ /* 0x000fe200078e00ff */
[----:B------:R-:W-:Y:S01]  /*2f30*/  PRMT R80, RZ, 0x7610, R80 ;  /* 0x00007610ff507816 */ /* 0x000fe20000000050 */
[----:B------:R-:W-:Y:S02]  /*2f40*/  IMAD.MOV.U32 R10, RZ, RZ, c[0x0][0x188] ;  /* 0x00006200ff0a7624 */ /* 0x000fe400078e00ff */
[----:B------:R-:W-:-:S04]  /*2f50*/  IMAD.WIDE R8, R8, 0x2, R4 ;  /* 0x0000000208087825 */ /* 0x000fc800078e0204 */
[----:B------:R-:W2:Y:S01]  /*2f60*/  @P0 LDG.E.U16 R17, [R4.64] ;  /* 0x0000000404110981 */ /* 0x000ea2000c1e1500 */
[----:B------:R-:W-:Y:S01]  /*2f70*/  ISETP.GT.AND P0, PT, R0, 0x10, PT ;  /* 0x000000100000780c */ /* 0x000fe20003f04270 */
[----:B------:R-:W-:Y:S01]  /*2f80*/  IMAD.SHL.U32 R10, R10, 0x10, RZ ;  /* 0x000000100a0a7824 */ /* 0x000fe200078e00ff */
[----:B------:R-:W-:Y:S01]  /*2f90*/  PRMT R16, RZ, 0x7610, R16 ;  /* 0x00007610ff107816 */ /* 0x000fe20000000010 */
[----:B------:R0:W3:Y:S01]  /*2fa0*/  @P1 LDG.E.U16 R80, [R8.64] ;  /* 0x0000000408501981 */ /* 0x0000e2000c1e1500 */
[----:B------:R-:W-:Y:S01]  /*2fb0*/  ISETP.GT.AND P1, PT, R0, 0x18, PT ;  /* 0x000000180000780c */ /* 0x000fe20003f24270 */
[----:B0-----:R-:W-:-:S04]  /*2fc0*/  IMAD.WIDE R8, R10, 0x2, R4 ;  /* 0x000000020a087825 */ /* 0x001fc800078e0204 */
[----:B------:R-:W-:-:S04]  /*2fd0*/  IMAD.MOV.U32 R10, RZ, RZ, c[0x0][0x188] ;  /* 0x00006200ff0a7624 */ /* 0x000fc800078e00ff */
[----:B------:R0:W4:Y:S01]  /*2fe0*/  @P0 LDG.E.U16 R16, [R8.64] ;  /* 0x0000000408100981 */ /* 0x000122000c1e1500 */
[----:B------:R-:W-:Y:S01]  /*2ff0*/  ISETP.GT.AND P0, PT, R0, 0x1, PT ;  /* 0x000000010000780c */ /* 0x000fe20003f04270 */
[----:B------:R-:W-:Y:S01]  /*3000*/  IMAD R10, R10, 0x18, RZ ;  /* 0x000000180a0a7824 */ /* 0x000fe200078e02ff */
[----:B------:R-:W-:Y:S01]  /*3010*/  PRMT R79, RZ, 0x7610, R79 ;  /* 0x00007610ff4f7816 */ /* 0x000fe2000000004f */
[----:B------:R-:W-:Y:S02]  /*3020*/  IMAD.MOV.U32 R11, RZ, RZ, c[0x0][0x188] ;  /* 0x00006200ff0b7624 */ /* 0x000fe400078e00ff */
[----:B0-----:R-:W-:Y:S01]  /*3030*/  IMAD.WIDE R8, R10, 0x2, R4 ;  /* 0x000000020a087825 */ /* 0x001fe200078e0204 */
[----:B------:R-:W-:-:S03]  /*3040*/  PRMT R15, RZ, 0x7610, R15 ;  /* 0x00007610ff0f7816 */ /* 0x000fc6000000000f */
[----:B------:R-:W-:Y:S01]  /*3050*/  IMAD.MOV.U32 R10, RZ, RZ, c[0x0][0x188] ;  /* 0x00006200ff0a7624 */ /* 0x000fe200078e00ff */
[----:B------:R0:W5:Y:S01]  /*3060*/  @P1 LDG.E.U16 R79, [R8.64] ;  /* 0x00000004084f1981 */ /* 0x000162000c1e1500 */
[----:B------:R-:W-:Y:S01]  /*3070*/  ISETP.GT.AND P1, PT, R0, 0x9, PT ;  /* 0x000000090000780c */ /* 0x000fe20003f24270 */
[----:B------:R-:W-:Y:S02]  /*3080*/  IMAD R11, R11, 0x9, RZ ;  /* 0x000000090b0b7824 */ /* 0x000fe400078e02ff */
[----:B0-----:R-:W-:Y:S01]  /*3090*/  IMAD.WIDE R8, R10, 0x2, R4 ;  /* 0x000000020a087825 */ /* 0x001fe200078e0204 */
[----:B------:R-:W-:-:S04]  /*30a0*/  PRMT R78, RZ, 0x7610, R78 ;  /* 0x00007610ff4e7816 */ /* 0x000fc8000000004e */
[----:B------:R0:W2:Y:S01]  /*30b0*/  @P0 LDG.E.U16 R15, [R8.64] ;  /* 0x00000004080f0981 */ /* 0x0000a2000c1e1500 */
[----:B------:R-:W-:Y:S01]  /*30c0*/  ISETP.GT.AND P0, PT, R0, 0x11, PT ;  /* 0x000000110000780c */ /* 0x000fe20003f04270 */
[----:B0-----:R-:W-:-:S04]  /*30d0*/  IMAD.WIDE R8, R11, 0x2, R4 ;  /* 0x000000020b087825 */ /* 0x001fc800078e0204 */
[----:B------:R-:W-:Y:S01]  /*30e0*/  IMAD.MOV.U32 R11, RZ, RZ, c[0x0][0x188] ;  /* 0x00006200ff0b7624 */ /* 0x000fe200078e00ff */
[----:B------:R0:W2:Y:S03]  /*30f0*/  @P1 LDG.E.U16 R78, [R8.64] ;  /* 0x00000004084e1981 */ /* 0x0000a6000c1e1500 */
[----:B------:R-:W-:Y:S01]  /*3100*/  IMAD R11, R11, 0x11, RZ ;  /* 0x000000110b0b7824 */ /* 0x000fe200078e02ff */
[----:B------:R-:W-:Y:S02]  /*3110*/  PRMT R14, RZ, 0x7610, R14 ;  /* 0x00007610ff0e7816 */ /* 0x000fe4000000000e */
        /* <DEDUP_REMOVED lines=10> */
[----:B------:R-:W-:Y:S01]  /*31c0*/  IMAD.SHL.U32 R11, R11, 0x2, RZ ;  /* 0x000000020b0b7824 */ /* 0x000fe200078e00ff */
        /* <DEDUP_REMOVED lines=18> */
[----:B------:R-:W-:Y:S02]  /*32f0*/  ISETP.GT.AND P0, PT, R0, 0x3, PT ;  /* 0x000000030000780c */ /* 0x000fe40003f04270 */
[----:B------:R-:W-:Y:S01]  /*3300*/  PRMT R23, RZ, 0x7610, R23 ;  /* 0x00007610ff177816 */ /* 0x000fe20000000017 */
[----:B0-----:R-:W-:-:S04]  /*3310*/  IMAD.WIDE R8, R11, 0x2, R4 ;  /* 0x000000020b087825 */ /* 0x001fc800078e0204 */
[----:B------:R-:W-:Y:S01]  /*3320*/  IMAD.MOV.U32 R11, RZ, RZ, c[0x0][0x188] ;  /* 0x00006200ff0b7624 */ /* 0x000fe200078e00ff */
[----:B------:R0:W2:Y:S03]  /*3330*/  @P1 LDG.E.U16 R23, [R8.64] ;  /* 0x0000000408171981 */ /* 0x0000a6000c1e1500 */
[----:B------:R-:W-:Y:S01]  /*3340*/  IMAD R11, R11, 0x3, RZ ;  /* 0x000000030b0b7824 */ /* 0x000fe200078e02ff */
[----:B------:R-:W-:Y:S02]  /*3350*/  PRMT R82, RZ, 0x7610, R82 ;  /* 0x00007610ff527816 */ /* 0x000fe40000000052 */
[----:B------:R-:W-:Y:S01]  /*3360*/  ISETP.GT.AND P1, PT, R0, 0xb, PT ;  /* 0x0000000b0000780c */ /* 0x000fe20003f24270 */
[----:B------:R-:W-:Y:S02]  /*3370*/  IMAD R10, R10, 0xb, RZ ;  /* 0x0000000b0a0a7824 */ /* 0x000fe400078e02ff */
[----:B0-----:R-:W-:Y:S01]  /*3380*/  IMAD.WIDE R8, R11, 0x2, R4 ;  /* 0x000000020b087825 */ /* 0x001fe200078e0204 */
[----:B------:R-:W-:-:S02]  /*3390*/  PRMT R22, RZ, 0x7610, R22 ;  /* 0x00007610ff167816 */ /* 0x000fc40000000016 */
[C---:B------:R-:W-:Y:S01]  /*33a0*/  ISETP.GT.AND P3, PT, R0.reuse, 0x1b, PT ;  /* 0x0000001b0000780c */ /* 0x040fe20003f64270 */
[----:B------:R-:W-:Y:S01]  /*33b0*/  IMAD.MOV.U32 R11, RZ, RZ, c[0x0][0x188] ;  /* 0x00006200ff0b7624 */ /* 0x000fe200078e00ff */
[----:B------:R0:W2:Y:S01]  /*33c0*/  @P0 LDG.E.U16 R82, [R8.64] ;  /* 0x0000000408520981 */ /* 0x0000a2000c1e1500 */
[----:B------:R-:W-:Y:S02]  /*33d0*/  ISETP.GT.AND P2, PT, R0, 0x13, PT ;  /* 0x000000130000780c */ /* 0x000fe40003f44270 */
[----:B------:R-:W-:Y:S02]  /*33e0*/  IMAD R11, R11, 0x13, RZ ;  /* 0x000000130b0b7824 */ /* 0x000fe400078e02ff */
[----:B0-----:R-:W-:-:S04]  /*33f0*/  IMAD.WIDE R8, R10, 0x2, R4 ;  /* 0x000000020a087825 */ /* 0x001fc800078e0204 */
[----:B------:R-:W-:Y:S01]  /*3400*/  IMAD.MOV.U32 R10, RZ, RZ, c[0x0][0x188] ;  /* 0x00006200ff0a7624 */ /* 0x000fe200078e00ff */
[----:B------:R0:W2:Y:S01]  /*3410*/  @P1 LDG.E.U16 R22, [R8.64] ;  /* 0x0000000408161981 */ /* 0x0000a2000c1e1500 */
[----:B------:R-:W-:Y:S02]  /*3420*/  IMAD.MOV.U32 R83, RZ, RZ, c[0x0][0x188] ;  /* 0x00006200ff537624 */ /* 0x000fe400078e00ff */
[----:B------:R-:W-:Y:S01]  /*3430*/  IMAD R10, R10, 0x1b, RZ ;  /* 0x0000001b0a0a7824 */ /* 0x000fe200078e02ff */
[----:B------:R-:W-:Y:S01]  /*3440*/  PRMT R21, RZ, 0x7610, R21 ;  /* 0x00007610ff157816 */ /* 0x000fe20000000015 */
[----:B------:R-:W-:Y:S01]  /*3450*/  IMAD.MOV.U32 R178, RZ, RZ, c[0x0][0x188] ;  /* 0x00006200ffb27624 */ /* 0x000fe200078e00ff */
[----:B------:R-:W-:Y:S01]  /*3460*/  ISETP.GT.AND P1, PT, R0, 0x5, PT ;  /* 0x000000050000780c */ /* 0x000fe20003f24270 */
[----:B------:R-:W-:Y:S02]  /*3470*/  IMAD R83, R83, 0x5, RZ ;  /* 0x0000000553537824 */ /* 0x000fe400078e02ff */
[----:B0-----:R-:W-:Y:S01]  /*3480*/  IMAD.WIDE R8, R11, 0x2, R4 ;  /* 0x000000020b087825 */ /* 0x001fe200078e0204 */
[----:B------:R-:W-:-:S03]  /*3490*/  PRMT R177, RZ, 0x7610, R177 ;  /* 0x00007610ffb17816 */ /* 0x000fc600000000b1 */
[----:B------:R-:W-:Y:S01]  /*34a0*/  IMAD.WIDE R10, R10, 0x2, R4 ;  /* 0x000000020a0a7825 */ /* 0x000fe200078e0204 */
[----:B------:R-:W-:Y:S02]  /*34b0*/  ISETP.GT.AND P0, PT, R0, 0x4, PT ;  /* 0x000000040000780c */ /* 0x000fe40003f04270 */
[----:B------:R0:W2:Y:S01]  /*34c0*/  @P2 LDG.E.U16 R177, [R8.64] ;  /* 0x0000000408b12981 */ /* 0x0000a2000c1e1500 */
[----:B------:R-:W-:-:S03]  /*34d0*/  IMAD.SHL.U32 R178, R178, 0x4, RZ ;  /* 0x00000004b2b27824 */ /* 0x000fc600078e00ff */
[----:B------:R1:W2:Y:S01]  /*34e0*/  @P3 LDG.E.U16 R21, [R10.64] ;  /* 0x000000040a153981 */ /* 0x0002a2000c1e1500 */
[----:B------:R-:W-:Y:S02]  /*34f0*/  PRMT R175, RZ, 0x7610, R175 ;  /* 0x00007610ffaf7816 */ /* 0x000fe400000000af */
[----:B------:R-:W-:Y:S01]  /*3500*/  ISETP.GT.AND P2, PT, R0, 0x6, PT ;  /* 0x000000060000780c */ /* 0x000fe20003f44270 */
[----:B0-----:R-:W-:-:S04]  /*3510*/  IMAD.WIDE R8, R178, 0x2, R4 ;  /* 0x00000002b2087825 */ /* 0x001fc800078e0204 */
[----:B-1----:R-:W-:-:S04]  /*3520*/  IMAD.WIDE R10, R83, 0x2, R4 ;  /* 0x00000002530a7825 */ /* 0x002fc800078e0204 */
[----:B------:R-:W-:Y:S01]  /*3530*/  IMAD.MOV.U32 R83, RZ, RZ, c[0x0][0x188] ;  /* 0x00006200ff537624 */ /* 0x000fe200078e00ff */
[----:B------:R-:W-:Y:S01]  /*3540*/  PRMT R168, RZ, 0x7610, R168 ;  /* 0x00007610ffa87816 */ /* 0x000fe200000000a8 */
[----:B------:R-:W-:Y:S01]  /*3550*/  IMAD.MOV.U32 R178, RZ, RZ, c[0x0][0x188] ;  /* 0x00006200ffb27624 */ /* 0x000fe200078e00ff */
[----:B------:R0:W2:Y:S01]  /*3560*/  @P1 LDG.E.U16 R175, [R10.64] ;  /* 0x000000040aaf1981 */ /* 0x0000a2000c1e1500 */
[----:B------:R-:W-:Y:S02]  /*3570*/  IMAD R83, R83, 0xc, RZ ;  /* 0x0000000c53537824 */ /* 0x000fe400078e02ff */
[----:B------:R-:W-:Y:S01]  /*3580*/  IMAD R178, R178, 0x6, RZ ;  /* 0x00000006b2b27824 */ /* 0x000fe200078e02ff */
[----:B------:R1:W2:Y:S01]  /*3590*/  @P0 LDG.E.U16 R168, [R8.64] ;  /* 0x0000000408a80981 */ /* 0x0002a2000c1e1500 */
[----:B------:R-:W-:Y:S01]  /*35a0*/  PRMT R169, RZ, 0x7610, R169 ;  /* 0x00007610ffa97816 */ /* 0x000fe200000000a9 */
[----:B0-----:R-:W-:Y:S01]  /*35b0*/  IMAD.WIDE R10, R83, 0x2, R4 ;  /* 0x00000002530a7825 */ /* 0x001fe200078e0204 */
[----:B------:R-:W-:-:S03]  /*35c0*/  ISETP.GT.AND P1, PT, R0, 0x14, PT ;  /* 0x000000140000780c */ /* 0x000fc60003f24270 */
[----:B------:R-:W-:Y:S02]  /*35d0*/  IMAD.MOV.U32 R83, RZ, RZ, c[0x0][0x188] ;  /* 0x00006200ff537624 */ /* 0x000fe400078e00ff */
[----:B-1----:R-:W-:-:S04]  /*35e0*/  IMAD.WIDE R8, R178, 0x2, R4 ;  /* 0x00000002b2087825 */ /* 0x002fc800078e0204 */
[----:B------:R-:W-:Y:S01]  /*35f0*/  IMAD R83, R83, 0x14, RZ ;  /* 0x0000001453537824 */ /* 0x000fe200078e02ff */
[----:B------:R0:W2:Y:S01]  /*3600*/  @P2 LDG.E.U16 R169, [R8.64] ;  /* 0x0000000408a92981 */ /* 0x0000a2000c1e1500 */
[----:B------:R-:W-:Y:S02]  /*3610*/  PRMT R171, RZ, 0x7610, R171 ;  /* 0x00007610ffab7816 */ /* 0x000fe400000000ab */
[----:B------:R-:W-:Y:S01]  /*3620*/  ISETP.GT.AND P0, PT, R0, 0x7, PT ;  /* 0x000000070000780c */ /* 0x000fe20003f04270 */
[----:B0-----:R-:W-:-:S04]  /*3630*/  IMAD.WIDE R8, R83, 0x2, R4 ;  /* 0x0000000253087825 */ /* 0x001fc800078e0204 */
[----:B------:R-:W-:Y:S01]  /*3640*/  IMAD.MOV.U32 R83, RZ, RZ, c[0x0][0x188] ;  /* 0x00006200ff537624 */ /* 0x000fe200078e00ff */
[----:B------:R0:W3:Y:S03]  /*3650*/  @P1 LDG.E.U16 R171, [R8.64] ;  /* 0x0000000408ab1981 */ /* 0x0000e6000c1e1500 */
[----:B------:R-:W-:Y:S01]  /*3660*/  IMAD R83, R83, 0x7, RZ ;  /* 0x0000000753537824 */ /* 0x000fe200078e02ff */
[C---:B------:R-:W-:Y:S02]  /*3670*/  ISETP.GT.AND P3, PT, R0.reuse, 0xc, PT ;  /* 0x0000000c0000780c */ /* 0x040fe40003f64270 */
[----:B------:R-:W-:Y:S01]  /*3680*/  PRMT R90, RZ, 0x7610, R90 ;  /* 0x00007610ff5a7816 */ /* 0x000fe2000000005a */
[----:B0-----:R-:W-:Y:S01]  /*3690*/  IMAD.WIDE R8, R83, 0x2, R4 ;  /* 0x0000000253087825 */ /* 0x001fe200078e0204 */
[----:B------:R-:W-:-:S03]  /*36a0*/  ISETP.GT.AND P1, PT, R0, 0x1c, PT ;  /* 0x0000001c0000780c */ /* 0x000fc60003f24270 */
[----:B------:R-:W-:Y:S01]  /*36b0*/  IMAD.MOV.U32 R83, RZ, RZ, c[0x0][0x188] ;  /* 0x00006200ff537624 */ /* 0x000fe200078e00ff */
[----:B------:R-:W-:Y:S01]  /*36c0*/  PRMT R170, RZ, 0x7610, R170 ;  /* 0x00007610ffaa7816 */ /* 0x000fe200000000aa */
[----:B------:R0:W4:Y:S02]  /*36d0*/  @P0 LDG.E.U16 R90, [R8.64] ;  /* 0x00000004085a0981 */ /* 0x000124000c1e1500 */
[----:B------:R-:W-:Y:S01]  /*36e0*/  IMAD R83, R83, 0x1c, RZ ;  /* 0x0000001c53537824 */ /* 0x000fe200078e02ff */
[----:B------:R-:W-:Y:S02]  /*36f0*/  PRMT R176, RZ, 0x7610, R176 ;  /* 0x00007610ffb07816 */ /* 0x000fe400000000b0 */
[----:B------:R1:W5:Y:S01]  /*3700*/  @P3 LDG.E.U16 R170, [R10.64] ;  /* 0x000000040aaa3981 */ /* 0x000362000c1e1500 */
[----:B0-----:R-:W-:-:S04]  /*3710*/  IMAD.WIDE R8, R83, 0x2, R4 ;  /* 0x0000000253087825 */ /* 0x001fc800078e0204 */
[----:B------:R-:W-:Y:S01]  /*3720*/  IMAD.MOV.U32 R83, RZ, RZ, c[0x0][0x188] ;  /* 0x00006200ff537624 */ /* 0x000fe200078e00ff */
[C---:B------:R-:W-:Y:S01]  /*3730*/  ISETP.GT.AND P0, PT, R0.reuse, 0xd, PT ;  /* 0x0000000d0000780c */ /* 0x040fe20003f04270 */
[----:B------:R0:W5:Y:S02]  /*3740*/  @P1 LDG.E.U16 R176, [R8.64] ;  /* 0x0000000408b01981 */ /* 0x000164000c1e1500 */
[----:B------:R-:W-:Y:S01]  /*3750*/  IMAD R83, R83, 0xd, RZ ;  /* 0x0000000d53537824 */ /* 0x000fe200078e02ff */
[----:B------:R-:W-:Y:S02]  /*3760*/  ISETP.GT.AND P1, PT, R0, 0xe, PT ;  /* 0x0000000e0000780c */ /* 0x000fe40003f24270 */
[----:B------:R-:W-:Y:S01]  /*3770*/  PRMT R174, RZ, 0x7610, R174 ;  /* 0x00007610ffae7816 */ /* 0x000fe200000000ae */
[----:B0-----:R-:W-:-:S04]  /*3780*/  IMAD.WIDE R8, R83, 0x2, R4 ;  /* 0x0000000253087825 */ /* 0x001fc800078e0204 */
[----:B------:R-:W-:Y:S02]  /*3790*/  IMAD.MOV.U32 R83, RZ, RZ, c[0x0][0x188] ;  /* 0x00006200ff537624 */ /* 0x000fe400078e00ff */
[----:B------:R0:W5:Y:S02]  /*37a0*/  @P0 LDG.E.U16 R174, [R8.64] ;  /* 0x0000000408ae0981 */ /* 0x000164000c1e1500 */
[----:B------:R-:W-:-:S04]  /*37b0*/  IMAD R83, R83, 0xe, RZ ;  /* 0x0000000e53537824 */ /* 0x000fc800078e02ff */
[----:B-1----:R-:W-:Y:S01]  /*37c0*/  IMAD.WIDE R10, R83, 0x2, R4 ;  /* 0x00000002530a7825 */ /* 0x002fe200078e0204 */
[----:B------:R-:W-:Y:S02]  /*37d0*/  ISETP.GT.AND P0, PT, R0, 0x15, PT ;  /* 0x000000150000780c */ /* 0x000fe40003f04270 */
[----:B0-----:R-:W-:Y:S01]  /*37e0*/  PRMT R9, RZ, 0x7610, R9 ;  /* 0x00007610ff097816 */ /* 0x001fe20000000009 */
[----:B------:R-:W-:-:S04]  /*37f0*/  IMAD.MOV.U32 R83, RZ, RZ, c[0x0][0x188] ;  /* 0x00006200ff537624 */ /* 0x000fc800078e00ff */
[----:B------:R-:W-:Y:S01]  /*3800*/  IMAD R83, R83, 0x15, RZ ;  /* 0x0000001553537824 */ /* 0x000fe200078e02ff */
[----:B------:R0:W5:Y:S01]  /*3810*/  @P1 LDG.E.U16 R9, [R10.64] ;  /* 0x000000040a091981 */ /* 0x000162000c1e1500 */
[----:B------:R-:W-:Y:S02]  /*3820*/  ISETP.GT.AND P1, PT, R0, 0x1d, PT ;  /* 0x0000001d0000780c */ /* 0x000fe40003f24270 */
[----:B------:R-:W-:Y:S01]  /*3830*/  PRMT R173, RZ, 0x7610, R173 ;  /* 0x00007610ffad7816 */ /* 0x000fe200000000ad */
[----:B0-----:R-:W-:-:S04]  /*3840*/  IMAD.WIDE R10, R83, 0x2, R4 ;  /* 0x00000002530a7825 */ /* 0x001fc800078e0204 */
[----:B------:R-:W-:Y:S01]  /*3850*/  IMAD.MOV.U32 R83, RZ, RZ, c[0x0][0x188] ;  /* 0x00006200ff537624 */ /* 0x000fe200078e00ff */
[----:B------:R0:W5:Y:S03]  /*3860*/  @P0 LDG.E.U16 R173, [R10.64] ;  /* 0x000000040aad0981 */ /* 0x000166000c1e1500 */
[----:B------:R-:W-:Y:S01]  /*3870*/  IMAD R83, R83, 0x1d, RZ ;  /* 0x0000001d53537824 */ /* 0x000fe200078e02ff */
[----:B------:R-:W-:-:S03]  /*3880*/  PRMT R172, RZ, 0x7610, R172 ;  /* 0x00007610ffac7816 */ /* 0x000fc600000000ac */
[----:B0-----:R-:W-:-:S05]  /*3890*/  IMAD.WIDE R10, R83, 0x2, R4 ;  /* 0x00000002530a7825 */ /* 0x001fca00078e0204 */
[----:B------:R0:W5:Y:S01]  /*38a0*/  @P1 LDG.E.U16 R172, [R10.64] ;  /* 0x000000040aac1981 */ /* 0x000162000c1e1500 */
[----:B------:R-:W-:Y:S01]  /*38b0*/  IMAD.MOV.U32 R83, RZ, RZ, c[0x0][0x188] ;  /* 0x00006200ff537624 */ /* 0x000fe200078e00ff */
[----:B------:R-:W-:-:S03]  /*38c0*/  ISETP.GT.AND P0, PT, R0, 0xf, PT ;  /* 0x0000000f0000780c */ /* 0x000fc60003f04270 */
[----:B------:R-:W-:Y:S01]  /*38d0*/  IMAD R83, R83, 0xf, RZ ;  /* 0x0000000f53537824 */ /* 0x000fe200078e02ff */
[----:B------:R-:W-:-:S03]  /*38e0*/  PRMT R89, RZ, 0x7610, R89 ;  /* 0x00007610ff597816 */ /* 0x000fc60000000059 */
[----:B0-----:R-:W-:-:S04]  /*38f0*/  IMAD.WIDE R10, R83, 0x2, R4 ;  /* 0x00000002530a7825 */ /* 0x001fc800078e0204 */
[----:B------:R-:W-:Y:S01]  /*3900*/  IMAD.MOV.U32 R83, RZ, RZ, c[0x0][0x188] ;  /* 0x00006200ff537624 */ /* 0x000fe200078e00ff */
[----:B------:R-:W-:Y:S01]  /*3910*/  ISETP.GT.AND P1, PT, R0, 0x16, PT ;  /* 0x000000160000780c */ /* 0x000fe20003f24270 */
[----:B------:R0:W5:Y:S02]  /*3920*/  @P0 LDG.E.U16 R89, [R10.64] ;  /* 0x000000040a590981 */ /* 0x000164000c1e1500 */
[----:B------:R-:W-:Y:S01]  /*3930*/  IMAD R83, R83, 0x16, RZ ;  /* 0x0000001653537824 */ /* 0x000fe200078e02ff */
[----:B------:R-:W-:-:S03]  /*3940*/  PRMT R8, RZ, 0x7610, R8 ;  /* 0x00007610ff087816 */ /* 0x000fc60000000008 */
[----:B0-----:R-:W-:-:S04]  /*3950*/  IMAD.WIDE R10, R83, 0x2, R4 ;  /* 0x00000002530a7825 */ /* 0x001fc800078e0204 */
[----:B------:R-:W-:Y:S02]  /*3960*/  IMAD.MOV.U32 R83, RZ, RZ, c[0x0][0x188] ;  /* 0x00006200ff537624 */ /* 0x000fe400078e00ff */
[----:B------:R0:W5:Y:S02]  /*3970*/  @P1 LDG.E.U16 R8, [R10.64] ;  /* 0x000000040a081981 */ /* 0x000164000c1e1500 */
[----:B------:R-:W-:-:S04]  /*3980*/  IMAD R83, R83, 0x17, RZ ;  /* 0x0000001753537824 */ /* 0x000fc800078e02ff */
[----:B0-----:R-:W-:Y:S02]  /*3990*/  IMAD.WIDE R10, R83, 0x2, R4 ;  /* 0x00000002530a7825 */ /* 0x001fe400078e0204 */
[----:B------:R-:W0:Y:S01]  /*39a0*/  S2R R83, SR_TID.X ;  /* 0x0000000000537919 */ /* 0x000e220000002100 */
[C---:B------:R-:W-:Y:S01]  /*39b0*/  ISETP.GT.AND P0, PT, R0.reuse, 0x17, PT ;  /* 0x000000170000780c */ /* 0x040fe20003f04270 */
[----:B------:R-:W-:Y:S01]  /*39c0*/  IMAD.MOV.U32 R178, RZ, RZ, c[0x0][0x188] ;  /* 0x00006200ffb27624 */ /* 0x000fe200078e00ff */
[----:B------:R-:W-:Y:S02]  /*39d0*/  PRMT R88, RZ, 0x7610, R88 ;  /* 0x00007610ff587816 */ /* 0x000fe40000000058 */
[----:B------:R-:W-:Y:S01]  /*39e0*/  ISETP.GT.AND P1, PT, R0, 0x1e, PT ;  /* 0x0000001e0000780c */ /* 0x000fe20003f24270 */
[----:B------:R-:W-:Y:S01]  /*39f0*/  IMAD R178, R178, 0x1e, RZ ;  /* 0x0000001eb2b27824 */ /* 0x000fe200078e02ff */
[----:B------:R-:W-:Y:S02]  /*3a00*/  ISETP.GT.AND P2, PT, R0, 0x1f, PT ;  /* 0x0000001f0000780c */ /* 0x000fe40003f44270 */
[----:B------:R-:W-:-:S05]  /*3a10*/  PRMT R91, RZ, 0x7610, R91 ;  /* 0x00007610ff5b7816 */ /* 0x000fca000000005b */
[----:B------:R1:W5:Y:S01]  /*3a20*/  @P0 LDG.E.U16 R88, [R10.64] ;  /* 0x000000040a580981 */ /* 0x000362000c1e1500 */
[----:B------:R-:W-:Y:S01]  /*3a30*/  PRMT R87, RZ, 0x7610, R87 ;  /* 0x00007610ff577816 */ /* 0x000fe20000000057 */
[----:B-1----:R-:W-:Y:S01]  /*3a40*/  IMAD.WIDE R10, R178, 0x2, R4 ;  /* 0x00000002b20a7825 */ /* 0x002fe200078e0204 */
[----:B0-----:R-:W-:-:S03]  /*3a50*/  LOP3.LUT R178, R83, 0x1f, RZ, 0xc0, !PT ;  /* 0x0000001f53b27812 */ /* 0x001fc600078ec0ff */
[----:B------:R-:W-:Y:S01]  /*3a60*/  IMAD.MOV.U32 R83, RZ, RZ, c[0x0][0x188] ;  /* 0x00006200ff537624 */ /* 0x000fe200078e00ff */
[----:B------:R0:W5:Y:S03]  /*3a70*/  @P1 LDG.E.U16 R91, [R10.64] ;  /* 0x000000040a5b1981 */ /* 0x000166000c1e1500 */
[----:B------:R-:W-:-:S04]  /*3a80*/  IMAD R83, R83, 0x1f, RZ ;  /* 0x0000001f53537824 */ /* 0x000fc800078e02ff */
[----:B0-----:R-:W-:-:S05]  /*3a90*/  IMAD.WIDE R10, R83, 0x2, R4 ;  /* 0x00000002530a7825 */ /* 0x001fca00078e0204 */
[----:B------:R0:W5:Y:S04]  /*3aa0*/  @P2 LDG.E.U16 R87, [R10.64] ;  /* 0x000000040a572981 */ /* 0x000168000c1e1500 */
[----:B------:R-:W-:Y:S01]  /*3ab0*/  BAR.SYNC.DEFER_BLOCKING 0x0 ;  /* 0x0000000000007b1d */ /* 0x000fe20000010000 */
[----:B------:R-:W-:Y:S02]  /*3ac0*/  LOP3.LUT R185, R185, R184, RZ, 0x3c, !PT ;  /* 0x000000b8b9b97212 */ /* 0x000fe400078e3cff */
[----:B------:R-:W-:Y:S02]  /*3ad0*/  ISETP.GE.AND P0, PT, R178, R0, PT ;  /* 0x00000000b200720c */ /* 0x000fe40003f06270 */
[----:B------:R-:W-:-:S04]  /*3ae0*/  LOP3.LUT R184, R185, R184, RZ, 0x3c, !PT ;  /* 0x000000b8b9b87212 */ /* 0x000fc800078e3cff */
[----:B------:R-:W-:Y:S02]  /*3af0*/  LOP3.LUT R185, R185, R184, RZ, 0x3c, !PT ;  /* 0x000000b8b9b97212 */ /* 0x000fe400078e3cff */
[----:B------:R-:W-:-:S03]  /*3b00*/  PRMT R86, RZ, 0x7610, R86 ;  /* 0x00007610ff567816 */ /* 0x000fc60000000056 */
[C---:B0-----:R-:W-:Y:S01]  /*3b10*/  IMAD.WIDE R10, R249.reuse, 0x2, R184 ;  /* 0x00000002f90a7825 */ /* 0x041fe200078e02b8 */
[----:B------:R-:W-:Y:S02]  /*3b20*/  PRMT R20, RZ, 0x7610, R20 ;  /* 0x00007610ff147816 */ /* 0x000fe40000000014 */
[----:B------:R-:W-:Y:S02]  /*3b30*/  PRMT R85, RZ, 0x7610, R85 ;  /* 0x00007610ff557816 */ /* 0x000fe40000000055 */
[----:B------:R0:W5:Y:S02]  /*3b40*/  @!P0 LDG.E.U16 R86, [R10.64] ;  /* 0x000000040a568981 */ /* 0x000164000c1e1500 */
[----:B0-----:R-:W-:-:S05]  /*3b50*/  IMAD.WIDE R10, R249, 0x2, R186 ;  /* 0x00000002f90a7825 */ /* 0x001fca00078e02ba */
[----:B------:R0:W5:Y:S01]  /*3b60*/  @!P0 LDG.E.U16 R20, [R10.64] ;  /* 0x000000040a148981 */ /* 0x000162000c1e1500 */
[----:B------:R-:W-:Y:S01]  /*3b70*/  PRMT R19, RZ, 0x7610, R19 ;  /* 0x00007610ff137816 */ /* 0x000fe20000000013 */
[----:B0-----:R-:W-:-:S05]  /*3b80*/  IMAD.WIDE R10, R249, 0x2, R188 ;  /* 0x00000002f90a7825 */ /* 0x001fca00078e02bc */
[----:B------:R0:W5:Y:S01]  /*3b90*/  @!P0 LDG.E.U16 R85, [R10.64] ;  /* 0x000000040a558981 */ /* 0x000162000c1e1500 */
[----:B------:R-:W-:Y:S01]  /*3ba0*/  PRMT R84, RZ, 0x7610, R84 ;  /* 0x00007610ff547816 */ /* 0x000fe20000000054 */
[----:B0-----:R-:W-:-:S05]  /*3bb0*/  IMAD.WIDE R10, R249, 0x2, R190 ;  /* 0x00000002f90a7825 */ /* 0x001fca00078e02be */
[----:B------:R0:W5:Y:S01]  /*3bc0*/  @!P0 LDG.E.U16 R19, [R10.64] ;  /* 0x000000040a138981 */ /* 0x000162000c1e1500 */
[----:B------:R-:W-:Y:S02]  /*3bd0*/  PRMT R18, RZ, 0x7610, R18 ;  /* 0x00007610ff127816 */ /* 0x000fe40000000012 */
[----:B------:R-:W-:Y:S01]  /*3be0*/  LOP3.LUT R199, R199, R198, RZ, 0x3c, !PT ;  /* 0x000000c6c7c77212 */ /* 0x000fe200078e3cff */
[----:B0-----:R-:W-:-:S03]  /*3bf0*/  IMAD.WIDE R10, R249, 0x2, R192 ;  /* 0x00000002f90a7825 */ /* 0x001fc600078e02c0 */
[----:B------:R-:W-:Y:S02]  /*3c00*/  LOP3.LUT R198, R199, R198, RZ, 0x3c, !PT ;  /* 0x000000c6c7c67212 */ /* 0x000fe400078e3cff */
[----:B------:R0:W5:Y:S01]  /*3c10*/  @!P0 LDG.E.U16 R84, [R10.64] ;  /* 0x000000040a548981 */ /* 0x000162000c1e1500 */
[----:B------:R-:W-:Y:S02]  /*3c20*/  PRMT R81, RZ, 0x7610, R81 ;  /* 0x00007610ff517816 */ /* 0x000fe40000000051 */
[----:B------:R-:W-:Y:S01]  /*3c30*/  LOP3.LUT R201, R201, R200, RZ, 0x3c, !PT ;  /* 0x000000c8c9c97212 */ /* 0x000fe200078e3cff */
[----:B0-----:R-:W-:Y:S01]  /*3c40*/  IMAD.WIDE R10, R249, 0x2, R194 ;  /* 0x00000002f90a7825 */ /* 0x001fe200078e02c2 */
[----:B------:R-:W-:-:S04]  /*3c50*/  LOP3.LUT R199, R199, R198, RZ, 0x3c, !PT ;  /* 0x000000c6c7c77212 */ /* 0x000fc800078e3cff */
[----:B------:R0:W5:Y:S01]  /*3c60*/  @!P0 LDG.E.U16 R18, [R10.64] ;  /* 0x000000040a128981 */ /* 0x000162000c1e1500 */
[----:B------:R-:W-:-:S03]  /*3c70*/  LOP3.LUT R200, R201, R200, RZ, 0x3c, !PT ;  /* 0x000000c8c9c87212 */ /* 0x000fc600078e3cff */
[----:B--2---:R1:W-:Y:S01]  /*3c80*/  STS.U16 [R248], R17 ;  /* 0x00000011f8007388 */ /* 0x0043e20000000400 */
[----:B0-----:R-:W-:Y:S01]  /*3c90*/  IMAD.WIDE R10, R249, 0x2, R196 ;  /* 0x00000002f90a7825 */ /* 0x001fe200078e02c4 */
[----:B------:R-:W-:Y:S02]  /*3ca0*/  LOP3.LUT R201, R201, R200, RZ, 0x3c, !PT ;  /* 0x000000c8c9c97212 */ /* 0x000fe400078e3cff */
[----:B-1----:R-:W-:Y:S02]  /*3cb0*/  PRMT R17, RZ, 0x7610, R17 ;  /* 0x00007610ff117816 */ /* 0x002fe40000000011 */
[----:B------:R0:W2:Y:S01]  /*3cc0*/  @!P0 LDG.E.U16 R81, [R10.64] ;  /* 0x000000040a518981 */ /* 0x0000a2000c1e1500 */
[----:B------:R-:W-:-:S03]  /*3cd0*/  LOP3.LUT R205, R205, R204, RZ, 0x3c, !PT ;  /* 0x000000cccdcd7212 */ /* 0x000fc600078e3cff */
[----:B---3--:R1:W-:Y:S01]  /*3ce0*/  STS.U16 [R248+0x800], R80 ;  /* 0x00080050f8007388 */ /* 0x0083e20000000400 */
[----:B0-----:R-:W-:Y:S01]  /*3cf0*/  IMAD.WIDE R10, R249, 0x2, R198 ;  /* 0x00000002f90a7825 */ /* 0x001fe200078e02c6 */
[----:B-1----:R-:W-:-:S04]  /*3d00*/  PRMT R80, RZ, 0x7610, R80 ;  /* 0x00007610ff507816 */ /* 0x002fc80000000050 */
[----:B------:R0:W3:Y:S01]  /*3d10*/  @!P0 LDG.E.U16 R17, [R10.64] ;  /* 0x000000040a118981 */ /* 0x0000e2000c1e1500 */
[----:B------:R-:W-:Y:S02]  /*3d20*/  LOP3.LUT R204, R205, R204, RZ, 0x3c, !PT ;  /* 0x000000cccdcc7212 */ /* 0x000fe400078e3cff */
[----:B------:R-:W-:Y:S01]  /*3d30*/  LOP3.LUT R207, R207, R206, RZ, 0x3c, !PT ;  /* 0x000000cecfcf7212 */ /* 0x000fe200078e3cff */
[----:B----4-:R1:W-:Y:S01]  /*3d40*/  STS.U16 [R248+0x1000], R16 ;  /* 0x00100010f8007388 */ /* 0x0103e20000000400 */
[----:B0-----:R-:W-:Y:S01]  /*3d50*/  IMAD.WIDE R10, R249, 0x2, R200 ;  /* 0x00000002f90a7825 */ /* 0x001fe200078e02c8 */
[----:B------:R-:W-:Y:S02]  /*3d60*/  LOP3.LUT R205, R205, R204, RZ, 0x3c, !PT ;  /* 0x000000cccdcd7212 */ /* 0x000fe400078e3cff */
[----:B-1----:R-:W-:Y:S02]  /*3d70*/  PRMT R16, RZ, 0x7610, R16 ;  /* 0x00007610ff107816 */ /* 0x002fe40000000010 */
[----:B------:R0:W4:Y:S01]  /*3d80*/  @!P0 LDG.E.U16 R80, [R10.64] ;  /* 0x000000040a508981 */ /* 0x000122000c1e1500 */
[----:B------:R-:W-:-:S02]  /*3d90*/  LOP3.LUT R206, R207, R206, RZ, 0x3c, !PT ;  /* 0x000000cecfce7212 */ /* 0x000fc400078e3cff */
[----:B------:R-:W-:Y:S01]  /*3da0*/  LOP3.LUT R83, R248, 0x10, RZ, 0x3c, !PT ;  /* 0x00000010f8537812 */ /* 0x000fe200078e3cff */
[----:B-----5:R1:W-:Y:S01]  /*3db0*/  STS.U16 [R248+0x1800], R79 ;  /* 0x0018004ff8007388 */ /* 0x0203e20000000400 */
[----:B------:R-:W-:Y:S01]  /*3dc0*/  LOP3.LUT R209, R209, R208, RZ, 0x3c, !PT ;  /* 0x000000d0d1d17212 */ /* 0x000fe200078e3cff */
[----:B0-----:R-:W-:Y:S01]  /*3dd0*/  IMAD.WIDE R10, R249, 0x2, R202 ;  /* 0x00000002f90a7825 */ /* 0x001fe200078e02ca */
[----:B------:R-:W-:Y:S02]  /*3de0*/  LOP3.LUT R207, R207, R206, RZ, 0x3c, !PT ;  /* 0x000000cecfcf7212 */ /* 0x000fe400078e3cff */
[----:B-1----:R-:W-:Y:S02]  /*3df0*/  PRMT R79, RZ, 0x7610, R79 ;  /* 0x00007610ff4f7816 */ /* 0x002fe4000000004f */
[----:B------:R0:W5:Y:S01]  /*3e00*/  @!P0 LDG.E.U16 R16, [R10.64] ;  /* 0x000000040a108981 */ /* 0x000162000c1e1500 */
[----:B------:R-:W-:-:S03]  /*3e10*/  LOP3.LUT R208, R209, R208, RZ, 0x3c, !PT ;  /* 0x000000d0d1d07212 */ /* 0x000fc600078e3cff */
[----:B------:R1:W-:Y:S01]  /*3e20*/  STS.U16 [R83+0x100], R15 ;  /* 0x0001000f53007388 */ /* 0x0003e20000000400 */
[----:B0-----:R-:W-:Y:S01]  /*3e30*/  IMAD.WIDE R10, R249, 0x2, R204 ;  /* 0x00000002f90a7825 */ /* 0x001fe200078e02cc */
[----:B------:R-:W-:Y:S02]  /*3e40*/  LOP3.LUT R209, R209, R208, RZ, 0x3c, !PT ;  /* 0x000000d0d1d17212 */ /* 0x000fe400078e3cff */
[----:B-1----:R-:W-:Y:S02]  /*3e50*/  PRMT R15, RZ, 0x7610, R15 ;  /* 0x00007610ff0f7816 */ /* 0x002fe4000000000f */
[----:B------:R0:W2:Y:S01]  /*3e60*/  @!P0 LDG.E.U16 R79, [R10.64] ;  /* 0x000000040a4f8981 */ /* 0x0000a2000c1e1500 */
[----:B------:R-:W-:-:S03]  /*3e70*/  LOP3.LUT R213, R213, R212, RZ, 0x3c, !PT ;  /* 0x000000d4d5d57212 */ /* 0x000fc600078e3cff */
[----:B------:R1:W-:Y:S01]  /*3e80*/  STS.U16 [R83+0x900], R78 ;  /* 0x0009004e53007388 */ /* 0x0003e20000000400 */
[----:B0-----:R-:W-:Y:S01]  /*3e90*/  IMAD.WIDE R10, R249, 0x2, R206 ;  /* 0x00000002f90a7825 */ /* 0x001fe200078e02ce */
[----:B-1----:R-:W-:-:S04]  /*3ea0*/  PRMT R78, RZ, 0x7610, R78 ;  /* 0x00007610ff4e7816 */ /* 0x002fc8000000004e */
[----:B------:R0:W2:Y:S01]  /*3eb0*/  @!P0 LDG.E.U16 R15, [R10.64] ;  /* 0x000000040a0f8981 */ /* 0x0000a2000c1e1500 */
[----:B------:R-:W-:Y:S02]  /*3ec0*/  LOP3.LUT R212, R213, R212, RZ, 0x3c, !PT ;  /* 0x000000d4d5d47212 */ /* 0x000fe400078e3cff */
[----:B------:R-:W-:Y:S01]  /*3ed0*/  LOP3.LUT R215, R215, R214, RZ, 0x3c, !PT ;  /* 0x000000d6d7d77212 */ /* 0x000fe200078e3cff */
[----:B------:R1:W-:Y:S01]  /*3ee0*/  STS.U16 [R83+0x1100], R14 ;  /* 0x0011000e53007388 */ /* 0x0003e20000000400 */
[----:B0-----:R-:W-:Y:S01]  /*3ef0*/  IMAD.WIDE R10, R249, 0x2, R208 ;  /* 0x00000002f90a7825 */ /* 0x001fe200078e02d0 */
[----:B------:R-:W-:Y:S02]  /*3f00*/  LOP3.LUT R213, R213, R212, RZ, 0x3c, !PT ;  /* 0x000000d4d5d57212 */ /* 0x000fe400078e3cff */
[----:B-1----:R-:W-:Y:S02]  /*3f10*/  PRMT R14, RZ, 0x7610, R14 ;  /* 0x00007610ff0e7816 */ /* 0x002fe4000000000e */
[----:B------:R0:W2:Y:S01]  /*3f20*/  @!P0 LDG.E.U16 R78, [R10.64] ;  /* 0x000000040a4e8981 */ /* 0x0000a2000c1e1500 */
[----:B------:R-:W-:-:S02]  /*3f30*/  LOP3.LUT R214, R215, R214, RZ, 0x3c, !PT ;  /* 0x000000d6d7d67212 */ /* 0x000fc400078e3cff */
[----:B------:R-:W-:Y:S01]  /*3f40*/  LOP3.LUT R217, R217, R216, RZ, 0x3c, !PT ;  /* 0x000000d8d9d97212 */ /* 0x000fe200078e3cff */
[----:B------:R1:W-:Y:S01]  /*3f50*/  STS.U16 [R83+0x1900], R77 ;  /* 0x0019004d53007388 */ /* 0x0003e20000000400 */
[----:B0-----:R-:W-:Y:S01]  /*3f60*/  IMAD.WIDE R10, R249, 0x2, R210 ;  /* 0x00000002f90a7825 */ /* 0x001fe200078e02d2 */
[----:B------:R-:W-:Y:S02]  /*3f70*/  LOP3.LUT R215, R215, R214, RZ, 0x3c, !PT ;  /* 0x000000d6d7d77212 */ /* 0x000fe400078e3cff */
[----:B-1----:R-:W-:Y:S02]  /*3f80*/  LOP3.LUT R83, R248, 0x20, RZ, 0x3c, !PT ;  /* 0x00000020f8537812 */ /* 0x002fe400078e3cff */
[----:B------:R0:W2:Y:S01]  /*3f90*/  @!P0 LDG.E.U16 R14, [R10.64] ;  /* 0x000000040a0e8981 */ /* 0x0000a2000c1e1500 */
[----:B------:R-:W-:Y:S02]  /*3fa0*/  PRMT R77, RZ, 0x7610, R77 ;  /* 0x00007610ff4d7816 */ /* 0x000fe4000000004d */
[----:B------:R-:W-:Y:S01]  /*3fb0*/  LOP3.LUT R216, R217, R216, RZ, 0x3c, !PT ;  /* 0x000000d8d9d87212 */ /* 0x000fe200078e3cff */
[----:B------:R1:W-:Y:S01]  /*3fc0*/  STS.U16 [R83+0x200], R13 ;  /* 0x0002000d53007388 */ /* 0x0003e20000000400 */
[----:B------:R-:W-:Y:S01]  /*3fd0*/  LOP3.LUT R219, R219, R218, RZ, 0x3c, !PT ;  /* 0x000000dadbdb7212 */ /* 0x000fe200078e3cff */
[----:B0-----:R-:W-:Y:S01]  /*3fe0*/  IMAD.WIDE R10, R249, 0x2, R212 ;  /* 0x00000002f90a7825 */ /* 0x001fe200078e02d4 */
[----:B------:R-:W-:-:S02]  /*3ff0*/  LOP3.LUT R217, R217, R216, RZ, 0x3c, !PT ;  /* 0x000000d8d9d97212 */ /* 0x000fc400078e3cff */
[----:B-1----:R-:W-:Y:S02]  /*4000*/  PRMT R13, RZ, 0x7610, R13 ;  /* 0x00007610ff0d7816 */ /* 0x002fe4000000000d */
[----:B------:R0:W2:Y:S01]  /*4010*/  @!P0 LDG.E.U16 R77, [R10.64] ;  /* 0x000000040a4d8981 */ /* 0x0000a2000c1e1500 */
[----:B------:R-:W-:Y:S02]  /*4020*/  LOP3.LUT R218, R219, R218, RZ, 0x3c, !PT ;  /* 0x000000dadbda7212 */ /* 0x000fe400078e3cff */
[----:B------:R-:W-:Y:S01]  /*4030*/  LOP3.LUT R221, R221, R220, RZ, 0x3c, !PT ;  /* 0x000000dcdddd7212 */ /* 0x000fe200078e3cff */
[----:B------:R1:W-:Y:S01]  /*4040*/  STS.U16 [R83+0xa00], R76 ;  /* 0x000a004c53007388 */ /* 0x0003e20000000400 */
[----:B0-----:R-:W-:Y:S01]  /*4050*/  IMAD.WIDE R10, R249, 0x2, R214 ;  /* 0x00000002f90a7825 */ /* 0x001fe200078e02d6 */
[----:B------:R-:W-:Y:S02]  /*4060*/  LOP3.LUT R219, R219, R218, RZ, 0x3c, !PT ;  /* 0x000000dadbdb7212 */ /* 0x000fe400078e3cff */
[----:B-1----:R-:W-:-:S02]  /*4070*/  PRMT R76, RZ, 0x7610, R76 ;  /* 0x00007610ff4c7816 */ /* 0x002fc4000000004c */
[----:B------:R0:W3:Y:S01]  /*4080*/  @!P0 LDG.E.U16 R13, [R10.64] ;  /* 0x000000040a0d8981 */ /* 0x0000e2000c1e1500 */
[----:B------:R-:W-:-:S03]  /*4090*/  LOP3.LUT R220, R221, R220, RZ, 0x3c, !PT ;  /* 0x000000dcdddc7212 */ /* 0x000fc600078e3cff */
[----:B------:R1:W-:Y:S01]  /*40a0*/  STS.U16 [R83+0x1200], R12 ;  /* 0x0012000c53007388 */ /* 0x0003e20000000400 */
[----:B0-----:R-:W-:Y:S01]  /*40b0*/  IMAD.WIDE R10, R249, 0x2, R216 ;  /* 0x00000002f90a7825 */ /* 0x001fe200078e02d8 */
[----:B------:R-:W-:Y:S02]  /*40c0*/  LOP3.LUT R223, R223, R222, RZ, 0x3c, !PT ;  /* 0x000000dedfdf7212 */ /* 0x000fe400078e3cff */
[----:B-1----:R-:W-:Y:S02]  /*40d0*/  PRMT R12, RZ, 0x7610, R12 ;  /* 0x00007610ff0c7816 */ /* 0x002fe4000000000c */
[----:B------:R0:W3:Y:S01]  /*40e0*/  @!P0 LDG.E.U16 R76, [R10.64] ;  /* 0x000000040a4c8981 */ /* 0x0000e2000c1e1500 */
[----:B------:R-:W-:Y:S02]  /*40f0*/  LOP3.LUT R221, R221, R220, RZ, 0x3c, !PT ;  /* 0x000000dcdddd7212 */ /* 0x000fe400078e3cff */
[----:B------:R-:W-:Y:S01]  /*4100*/  LOP3.LUT R222, R223, R222, RZ, 0x3c, !PT ;  /* 0x000000dedfde7212 */ /* 0x000fe200078e3cff */
[----:B------:R1:W-:Y:S01]  /*4110*/  STS.U16 [R83+0x1a00], R23 ;  /* 0x001a001753007388 */ /* 0x0003e20000000400 */
[----:B0-----:R-:W-:Y:S01]  /*4120*/  IMAD.WIDE R10, R249, 0x2, R218 ;  /* 0x00000002f90a7825 */ /* 0x001fe200078e02da */
[----:B------:R-:W-:-:S02]  /*4130*/  LOP3.LUT R225, R225, R224, RZ, 0x3c, !PT ;  /* 0x000000e0e1e17212 */ /* 0x000fc400078e3cff */
[----:B-1----:R-:W-:Y:S02]  /*4140*/  PRMT R23, RZ, 0x7610, R23 ;  /* 0x00007610ff177816 */ /* 0x002fe40000000017 */
[----:B------:R0:W5:Y:S01]  /*4150*/  @!P0 LDG.E.U16 R12, [R10.64] ;  /* 0x000000040a0c8981 */ /* 0x000162000c1e1500 */
[----:B------:R-:W-:Y:S02]  /*4160*/  LOP3.LUT R178, R248, 0x30, RZ, 0x3c, !PT ;  /* 0x00000030f8b27812 */ /* 0x000fe400078e3cff */
[----:B------:R-:W-:Y:S02]  /*4170*/  LOP3.LUT R223, R223, R222, RZ, 0x3c, !PT ;  /* 0x000000dedfdf7212 */ /* 0x000fe400078e3cff */
[----:B------:R-:W-:Y:S01]  /*4180*/  LOP3.LUT R224, R225, R224, RZ, 0x3c, !PT ;  /* 0x000000e0e1e07212 */ /* 0x000fe200078e3cff */
[----:B0-----:R-:W-:Y:S01]  /*4190*/  IMAD.WIDE R10, R249, 0x2, R220 ;  /* 0x00000002f90a7825 */ /* 0x001fe200078e02dc */
[----:B------:R0:W-:Y:S01]  /*41a0*/  STS.U16 [R178+0x300], R82 ;  /* 0x00030052b2007388 */ /* 0x0001e20000000400 */
[----:B------:R-:W-:-:S03]  /*41b0*/  LOP3.LUT R227, R227, R226, RZ, 0x3c, !PT ;  /* 0x000000e2e3e37212 */ /* 0x000fc600078e3cff */
[----:B------:R1:W5:Y:S01]  /*41c0*/  @!P0 LDG.E.U16 R23, [R10.64] ;  /* 0x000000040a178981 */ /* 0x000362000c1e1500 */
[----:B------:R-:W-:Y:S02]  /*41d0*/  LOP3.LUT R225, R225, R224, RZ, 0x3c, !PT ;  /* 0x000000e0e1e17212 */ /* 0x000fe400078e3cff */
[----:B------:R-:W-:Y:S01]  /*41e0*/  LOP3.LUT R226, R227, R226, RZ, 0x3c, !PT ;  /* 0x000000e2e3e27212 */ /* 0x000fe200078e3cff */
[----:B0-----:R-:W-:Y:S01]  /*41f0*/  IMAD.WIDE R82, R249, 0x2, R222 ;  /* 0x00000002f9527825 */ /* 0x001fe200078e02de */
[----:B-1----:R-:W-:Y:S01]  /*4200*/  PRMT R11, RZ, 0x7610, R11 ;  /* 0x00007610ff0b7816 */ /* 0x002fe2000000000b */
[----:B------:R0:W-:Y:S01]  /*4210*/  STS.U16 [R178+0xb00], R22 ;  /* 0x000b0016b2007388 */ /* 0x0001e20000000400 */
[----:B------:R-:W-:Y:S02]  /*4220*/  LOP3.LUT R229, R229, R228, RZ, 0x3c, !PT ;  /* 0x000000e4e5e57212 */ /* 0x000fe400078e3cff */
[----:B------:R-:W-:Y:S02]  /*4230*/  LOP3.LUT R227, R227, R226, RZ, 0x3c, !PT ;  /* 0x000000e2e3e37212 */ /* 0x000fe400078e3cff */
[----:B------:R1:W5:Y:S01]  /*4240*/  @!P0 LDG.E.U16 R11, [R82.64] ;  /* 0x00000004520b8981 */ /* 0x000362000c1e1500 */
[----:B------:R-:W-:-:S02]  /*4250*/  LOP3.LUT R228, R229, R228, RZ, 0x3c, !PT ;  /* 0x000000e4e5e47212 */ /* 0x000fc400078e3cff */
[----:B0-----:R-:W-:Y:S01]  /*4260*/  PRMT R22, RZ, 0x7610, R22 ;  /* 0x00007610ff167816 */ /* 0x001fe20000000016 */
[----:B-1----:R-:W-:Y:S01]  /*4270*/  IMAD.WIDE R82, R249, 0x2, R224 ;  /* 0x00000002f9527825 */ /* 0x002fe200078e02e0 */
[----:B------:R-:W-:Y:S02]  /*4280*/  PRMT R10, RZ, 0x7610, R10 ;  /* 0x00007610ff0a7816 */ /* 0x000fe4000000000a */
[----:B------:R-:W-:Y:S02]  /*4290*/  LOP3.LUT R231, R231, R230, RZ, 0x3c, !PT ;  /* 0x000000e6e7e77212 */ /* 0x000fe400078e3cff */
[----:B------:R0:W5:Y:S01]  /*42a0*/  @!P0 LDG.E.U16 R22, [R82.64] ;  /* 0x0000000452168981 */ /* 0x000162000c1e1500 */
[----:B------:R-:W-:Y:S02]  /*42b0*/  LOP3.LUT R229, R229, R228, RZ, 0x3c, !PT ;  /* 0x000000e4e5e57212 */ /* 0x000fe400078e3cff */
[----:B------:R-:W-:Y:S01]  /*42c0*/  LOP3.LUT R230, R231, R230, RZ, 0x3c, !PT ;  /* 0x000000e6e7e67212 */ /* 0x000fe200078e3cff */
[----:B------:R-:W-:Y:S01]  /*42d0*/  STS.U16 [R178+0x1300], R177 ;  /* 0x001300b1b2007388 */ /* 0x000fe20000000400 */
[----:B------:R-:W-:Y:S01]  /*42e0*/  LOP3.LUT R233, R233, R232, RZ, 0x3c, !PT ;  /* 0x000000e8e9e97212 */ /* 0x000fe200078e3cff */
[----:B0-----:R-:W-:-:S02]  /*42f0*/  IMAD.WIDE R82, R249, 0x2, R226 ;  /* 0x00000002f9527825 */ /* 0x001fc400078e02e2 */
[----:B------:R0:W-:Y:S01]  /*4300*/  STS.U16 [R178+0x1b00], R21 ;  /* 0x001b0015b2007388 */ /* 0x0001e20000000400 */
[----:B------:R-:W-:-:S03]  /*4310*/  LOP3.LUT R231, R231, R230, RZ, 0x3c, !PT ;  /* 0x000000e6e7e77212 */ /* 0x000fc600078e3cff */
[----:B------:R1:W5:Y:S01]  /*4320*/  @!P0 LDG.E.U16 R10, [R82.64] ;  /* 0x00000004520a8981 */ /* 0x000362000c1e1500 */
[----:B------:R-:W-:Y:S02]  /*4330*/  LOP3.LUT R232, R233, R232, RZ, 0x3c, !PT ;  /* 0x000000e8e9e87212 */ /* 0x000fe400078e3cff */
[----:B0-----:R-:W-:Y:S02]  /*4340*/  LOP3.LUT R178, R248, 0x40, RZ, 0x3c, !PT ;  /* 0x00000040f8b27812 */ /* 0x001fe400078e3cff */
[----:B------:R-:W-:Y:S01]  /*4350*/  PRMT R21, RZ, 0x7610, R21 ;  /* 0x00007610ff157816 */ /* 0x000fe20000000015 */
[----:B-1----:R-:W-:Y:S02]  /*4360*/  IMAD.WIDE R82, R249, 0x2, R228 ;  /* 0x00000002f9527825 */ /* 0x002fe400078e02e4 */
[----:B------:R0:W-:Y:S01]  /*4370*/  STS.U16 [R178+0x400], R168 ;  /* 0x000400a8b2007388 */ /* 0x0001e20000000400 */
[----:B------:R-:W-:-:S03]  /*4380*/  LOP3.LUT R235, R235, R234, RZ, 0x3c, !PT ;  /* 0x000000eaebeb7212 */ /* 0x000fc600078e3cff */
[----:B------:R1:W5:Y:S01]  /*4390*/  @!P0 LDG.E.U16 R21, [R82.64] ;  /* 0x0000000452158981 */ /* 0x000362000c1e1500 */
[----:B------:R-:W-:Y:S02]  /*43a0*/  LOP3.LUT R233, R233, R232, RZ, 0x3c, !PT ;  /* 0x000000e8e9e97212 */ /* 0x000fe400078e3cff */
[----:B0-----:R-:W-:Y:S01]  /*43b0*/  PRMT R168, RZ, 0x7610, R168 ;  /* 0x00007610ffa87816 */ /* 0x001fe200000000a8 */
[----:B-1----:R-:W-:Y:S01]  /*43c0*/  IMAD.WIDE R82, R249, 0x2, R230 ;  /* 0x00000002f9527825 */ /* 0x002fe200078e02e6 */
[----:B------:R-:W-:Y:S01]  /*43d0*/  LOP3.LUT R234, R235, R234, RZ, 0x3c, !PT ;  /* 0x000000eaebea7212 */ /* 0x000fe200078e3cff */
        /* <DEDUP_REMOVED lines=18> */
[----:B0-----:R-:W-:Y:S02]  /*4500*/  LOP3.LUT R178, R248, 0x50, RZ, 0x3c, !PT ;  /* 0x00000050f8b27812 */ /* 0x001fe400078e3cff */
[----:B------:R-:W-:Y:S01]  /*4510*/  PRMT R176, RZ, 0x7610, R176 ;  /* 0x00007610ffb07816 */ /* 0x000fe200000000b0 */
        /* <DEDUP_REMOVED lines=22> */
[C---:B------:R-:W-:Y:S01]  /*4680*/  LOP3.LUT R246, R247.reuse, R246, RZ, 0x3c, !PT ;  /* 0x000000f6f7f67212 */ /* 0x040fe200078e3cff */
[----:B------:R0:W-:Y:S04]  /*4690*/  STS.U16 [R178+0x1d00], R172 ;  /* 0x001d00acb2007388 */ /* 0x0001e80000000400 */
[----:B------:R1:W5:Y:S01]  /*46a0*/  @!P0 LDG.E.U16 R173, [R82.64] ;  /* 0x0000000452ad8981 */ /* 0x000362000c1e1500 */
[----:B------:R-:W-:-:S02]  /*46b0*/  LOP3.LUT R247, R247, R246, RZ, 0x3c, !PT ;  /* 0x000000f6f7f77212 */ /* 0x000fc400078e3cff */
[----:B0-----:R-:W-:Y:S02]  /*46c0*/  LOP3.LUT R178, R248, 0x60, RZ, 0x3c, !PT ;  /* 0x00000060f8b27812 */ /* 0x001fe400078e3cff */
[----:B------:R-:W-:Y:S01]  /*46d0*/  PRMT R172, RZ, 0x7610, R172 ;  /* 0x00007610ffac7816 */ /* 0x000fe200000000ac */
[C---:B-1----:R-:W-:Y:S02]  /*46e0*/  IMAD.WIDE R82, R249.reuse, 0x2, R244 ;  /* 0x00000002f9527825 */ /* 0x042fe400078e02f4 */
[----:B------:R0:W-:Y:S04]  /*46f0*/  STS.U16 [R178+0x600], R169 ;  /* 0x000600a9b2007388 */ /* 0x0001e80000000400 */
[----:B------:R1:W5:Y:S01]  /*4700*/  @!P0 LDG.E.U16 R172, [R82.64] ;  /* 0x0000000452ac8981 */ /* 0x000362000c1e1500 */
[----:B0-----:R-:W-:Y:S01]  /*4710*/  PRMT R169, RZ, 0x7610, R169 ;  /* 0x00007610ffa97816 */ /* 0x001fe200000000a9 */
[----:B-1----:R-:W-:-:S05]  /*4720*/  IMAD.WIDE R82, R249, 0x2, R246 ;  /* 0x00000002f9527825 */ /* 0x002fca00078e02f6 */
[----:B------:R-:W5:Y:S01]  /*4730*/  @!P0 LDG.E.U16 R169, [R82.64] ;  /* 0x0000000452a98981 */ /* 0x000f62000c1e1500 */
[----:B------:R-:W-:-:S03]  /*4740*/  LOP3.LUT R177, R248, 0x70, RZ, 0x3c, !PT ;  /* 0x00000070f8b17812 */ /* 0x000fc600078e3cff */
[----:B------:R-:W-:Y:S04]  /*4750*/  STS.U16 [R178+0xe00], R9 ;  /* 0x000e0009b2007388 */ /* 0x000fe80000000400 */
[----:B------:R0:W-:Y:S04]  /*4760*/  STS.U16 [R178+0x1600], R8 ;  /* 0x00160008b2007388 */ /* 0x0001e80000000400 */
[----:B------:R-:W-:Y:S04]  /*4770*/  STS.U16 [R178+0x1e00], R91 ;  /* 0x001e005bb2007388 */ /* 0x000fe80000000400 */
[----:B------:R-:W-:Y:S04]  /*4780*/  STS.U16 [R177+0x700], R90 ;  /* 0x0007005ab1007388 */ /* 0x000fe80000000400 */
[----:B------:R-:W-:Y:S04]  /*4790*/  STS.U16 [R177+0xf00], R89 ;  /* 0x000f0059b1007388 */ /* 0x000fe80000000400 */
[----:B------:R-:W-:Y:S04]  /*47a0*/  STS.U16 [R177+0x1700], R88 ;  /* 0x00170058b1007388 */ /* 0x000fe80000000400 */
[----:B------:R-:W-:Y:S04]  /*47b0*/  STS.U16 [R177+0x1f00], R87 ;  /* 0x001f0057b1007388 */ /* 0x000fe80000000400 */
[----:B------:R-:W-:Y:S04]  /*47c0*/  STS.U16 [R2+0x2000], R86 ;  /* 0x0020005602007388 */ /* 0x000fe80000000400 */
[----:B------:R-:W-:Y:S04]  /*47d0*/  STS.U16 [R2+0x2200], R85 ;  /* 0x0022005502007388 */ /* 0x000fe80000000400 */
[----:B------:R-:W-:Y:S04]  /*47e0*/  STS.U16 [R2+0x2400], R84 ;  /* 0x0024005402007388 */ /* 0x000fe80000000400 */
[----:B--2---:R-:W-:Y:S04]  /*47f0*/  STS.U16 [R2+0x2600], R81 ;  /* 0x0026005102007388 */ /* 0x004fe80000000400 */
[----:B----4-:R-:W-:Y:S04]  /*4800*/  STS.U16 [R2+0x2800], R80 ;  /* 0x0028005002007388 */ /* 0x010fe80000000400 */
[----:B------:R-:W-:Y:S04]  /*4810*/  STS.U16 [R2+0x2a00], R79 ;  /* 0x002a004f02007388 */ /* 0x000fe80000000400 */
[----:B------:R-:W-:Y:S04]  /*4820*/  STS.U16 [R2+0x2c00], R78 ;  /* 0x002c004e02007388 */ /* 0x000fe80000000400 */
[----:B------:R-:W-:Y:S04]  /*4830*/  STS.U16 [R2+0x2e00], R77 ;  /* 0x002e004d02007388 */ /* 0x000fe80000000400 */
[----:B---3--:R-:W-:Y:S01]  /*4840*/  STS.U16 [R2+0x3000], R76 ;  /* 0x0030004c02007388 */ /* 0x008fe20000000400 */
[----:B0-----:R-:W-:-:S03]  /*4850*/  LOP3.LUT R8, R7, 0x40, RZ, 0x3c, !PT ;  /* 0x0000004007087812 */ /* 0x001fc600078e3cff */
[----:B-----5:R-:W-:Y:S04]  /*4860*/  STS.U16 [R2+0x3200], R23 ;  /* 0x0032001702007388 */ /* 0x020fe80000000400 */
        /* <DEDUP_REMOVED lines=22> */
[----:B------:R-:W-:Y:S06]  /*49d0*/  BAR.SYNC.DEFER_BLOCKING 0x0 ;  /* 0x0000000000007b1d */ /* 0x000fec0000010000 */
[----:B------:R-:W-:Y:S04]  /*49e0*/  LDSM.16.MT88.4 R176, [R8] ;  /* 0x0000000008b0783b */ /* 0x000fe80000004200 */
[----:B------:R-:W-:Y:S04]  /*49f0*/  LDSM.16.MT88.4 R168, [R8+0x80] ;  /* 0x0000800008a8783b */ /* 0x000fe80000004200 */
[----:B------:R-:W-:Y:S04]  /*4a00*/  LDSM.16.M88.4 R20, [R6+0x2000] ;  /* 0x002000000614783b */ /* 0x000fe80000000200 */
[----:B------:R-:W0:Y:S04]  /*4a10*/  LDSM.16.MT88.4 R172, [R7+0x80] ;  /* 0x0000800007ac783b */ /* 0x000e280000004200 */
[----:B------:R-:W1:Y:S04]  /*4a20*/  LDSM.16.M88.4 R8, [R6+0x2400] ;  /* 0x002400000608783b */ /* 0x000e680000000200 */
[----:B------:R-:W2:Y:S04]  /*4a30*/  LDSM.16.M88.4 R12, [R6+0x2800] ;  /* 0x00280000060c783b */ /* 0x000ea80000000200 */
[----:B------:R-:W3:Y:S04]  /*4a40*/  LDSM.16.M88.4 R16, [R6+0x2c00] ;  /* 0x002c00000610783b */ /* 0x000ee80000000200 */
[----:B------:R-:W4:Y:S04]  /*4a50*/  LDSM.16.M88.4 R88, [R6+0x3000] ;  /* 0x003000000658783b */ /* 0x000f280000000200 */
[----:B------:R-:W5:Y:S04]  /*4a60*/  LDSM.16.M88.4 R84, [R6+0x3400] ;  /* 0x003400000654783b */ /* 0x000f680000000200 */
[----:B------:R-:W3:Y:S04]  /*4a70*/  LDSM.16.M88.4 R80, [R6+0x3800] ;  /* 0x003800000650783b */ /* 0x000ee80000000200 */
[----:B------:R-:W4:Y:S04]  /*4a80*/  LDSM.16.M88.4 R76, [R6+0x3c00] ;  /* 0x003c0000064c783b */ /* 0x000f280000000200 */
[----:B------:R-:W4:Y:S01]  /*4a90*/  LDSM.16.MT88.4 R180, [R7] ;  /* 0x0000000007b4783b */ /* 0x000f220000004200 */
[C---:B0-----:R-:W-:Y:S08]  /*4aa0*/  HMMA.16816.F32 R24, R172.reuse, R20, R24 ;  /* 0x00000014ac18723c */ /* 0x041ff00000001818 */
[C---:B-1----:R-:W-:Y:S08]  /*4ab0*/  HMMA.16816.F32 R36, R172.reuse, R8, R36 ;  /* 0x00000008ac24723c */ /* 0x042ff00000001824 */
[C---:B--2---:R-:W-:Y:S08]  /*4ac0*/  HMMA.16816.F32 R40, R172.reuse, R12, R40 ;  /* 0x0000000cac28723c */ /* 0x044ff00000001828 */
[C---:B---3--:R-:W-:Y:S08]  /*4ad0*/  HMMA.16816.F32 R148, R172.reuse, R16, R148 ;  /* 0x00000010ac94723c */ /* 0x048ff00000001894 */
[C---:B----4-:R-:W-:Y:S08]  /*4ae0*/  HMMA.16816.F32 R96, R172.reuse, R88, R96 ;  /* 0x00000058ac60723c */ /* 0x050ff00000001860 */
[C---:B-----5:R-:W-:Y:S08]  /*4af0*/  HMMA.16816.F32 R92, R172.reuse, R84, R92 ;  /* 0x00000054ac5c723c */ /* 0x060ff0000000185c */
[C---:B------:R-:W-:Y:S08]  /*4b00*/  HMMA.16816.F32 R44, R172.reuse, R80, R44 ;  /* 0x00000050ac2c723c */ /* 0x040ff0000000182c */
[----:B------:R-:W-:Y:S01]  /*4b10*/  HMMA.16816.F32 R48, R172, R76, R48 ;  /* 0x0000004cac30723c */ /* 0x000fe20000001830 */
[----:B------:R-:W0:Y:S07]  /*4b20*/  LDSM.16.MT88.4 R172, [R7+0x1080] ;  /* 0x0010800007ac783b */ /* 0x000e2e0000004200 */
[-C--:B------:R-:W-:Y:S08]  /*4b30*/  HMMA.16816.F32 R128, R180, R20.reuse, R128 ;  /* 0x00000014b480723c */ /* 0x080ff00000001880 */
[-C--:B------:R-:W-:Y:S08]  /*4b40*/  HMMA.16816.F32 R52, R176, R20.reuse, R52 ;  /* 0x00000014b034723c */ /* 0x080ff00000001834 */
[----:B------:R-:W-:Y:S07]  /*4b50*/  HMMA.16816.F32 R60, R168, R20, R60 ;  /* 0x00000014a83c723c */ /* 0x000fee000000183c */
[----:B------:R-:W-:Y:S01]  /*4b60*/  LOP3.LUT R21, R7, 0x40, RZ, 0x3c, !PT ;  /* 0x0000004007157812 */ /* 0x000fe200078e3cff */
[-C--:B------:R-:W-:Y:S08]  /*4b70*/  HMMA.16816.F32 R28, R176, R8.reuse, R28 ;  /* 0x00000008b01c723c */ /* 0x080ff0000000181c */
[----:B------:R-:W-:Y:S08]  /*4b80*/  HMMA.16816.F32 R64, R168, R8, R64 ;  /* 0x00000008a840723c */ /* 0x000ff00000001840 */
[-C--:B------:R-:W-:Y:S08]  /*4b90*/  HMMA.16816.F32 R32, R176, R12.reuse, R32 ;  /* 0x0000000cb020723c */ /* 0x080ff00000001820 */
[----:B------:R-:W-:Y:S08]  /*4ba0*/  HMMA.16816.F32 R68, R168, R12, R68 ;  /* 0x0000000ca844723c */ /* 0x000ff00000001844 */
[-C--:B------:R-:W-:Y:S08]  /*4bb0*/  HMMA.16816.F32 R56, R176, R16.reuse, R56 ;  /* 0x00000010b038723c */ /* 0x080ff00000001838 */
[----:B------:R-:W-:Y:S08]  /*4bc0*/  HMMA.16816.F32 R72, R168, R16, R72 ;  /* 0x00000010a848723c */ /* 0x000ff00000001848 */
[C---:B------:R-:W-:Y:S08]  /*4bd0*/  HMMA.16816.F32 R132, R176.reuse, R88, R132 ;  /* 0x00000058b084723c */ /* 0x040ff00000001884 */
[C---:B------:R-:W-:Y:S08]  /*4be0*/  HMMA.16816.F32 R136, R176.reuse, R84, R136 ;  /* 0x00000054b088723c */ /* 0x040ff00000001888 */
[C---:B------:R-:W-:Y:S08]  /*4bf0*/  HMMA.16816.F32 R140, R176.reuse, R80, R140 ;  /* 0x00000050b08c723c */ /* 0x040ff0000000188c */
[----:B------:R-:W-:Y:S01]  /*4c00*/  HMMA.16816.F32 R144, R176, R76, R144 ;  /* 0x0000004cb090723c */ /* 0x000fe20000001890 */
[----:B------:R-:W1:Y:S07]  /*4c10*/  LDSM.16.MT88.4 R176, [R7+0x1000] ;  /* 0x0010000007b0783b */ /* 0x000e6e0000004200 */
[C---:B------:R-:W-:Y:S08]  /*4c20*/  HMMA.16816.F32 R152, R168.reuse, R88, R152 ;  /* 0x00000058a898723c */ /* 0x040ff00000001898 */
[C---:B------:R-:W-:Y:S08]  /*4c30*/  HMMA.16816.F32 R156, R168.reuse, R84, R156 ;  /* 0x00000054a89c723c */ /* 0x040ff0000000189c */
[C---:B------:R-:W-:Y:S08]  /*4c40*/  HMMA.16816.F32 R160, R168.reuse, R80, R160 ;  /* 0x00000050a8a0723c */ /* 0x040ff000000018a0 */
[----:B------:R-:W-:Y:S01]  /*4c50*/  HMMA.16816.F32 R164, R168, R76, R164 ;  /* 0x0000004ca8a4723c */ /* 0x000fe200000018a4 */
[----:B------:R-:W2:Y:S07]  /*4c60*/  LDSM.16.MT88.4 R168, [R21+0x1000] ;  /* 0x0010000015a8783b */ /* 0x000eae0000004200 */
[C---:B0-----:R-:W-:Y:S08]  /*4c70*/  HMMA.16816.F32 R24, R172.reuse, R22, R24 ;  /* 0x00000016ac18723c */ /* 0x041ff00000001818 */
[C---:B------:R-:W-:Y:S08]  /*4c80*/  HMMA.16816.F32 R36, R172.reuse, R10, R36 ;  /* 0x0000000aac24723c */ /* 0x040ff00000001824 */
[C---:B------:R-:W-:Y:S08]  /*4c90*/  HMMA.16816.F32 R40, R172.reuse, R14, R40 ;  /* 0x0000000eac28723c */ /* 0x040ff00000001828 */
[C---:B------:R-:W-:Y:S08]  /*4ca0*/  HMMA.16816.F32 R148, R172.reuse, R18, R148 ;  /* 0x00000012ac94723c */ /* 0x040ff00000001894 */
[C---:B------:R-:W-:Y:S08]  /*4cb0*/  HMMA.16816.F32 R96, R172.reuse, R90, R96 ;  /* 0x0000005aac60723c */ /* 0x040ff00000001860 */
[C---:B------:R-:W-:Y:S08]  /*4cc0*/  HMMA.16816.F32 R92, R172.reuse, R86, R92 ;  /* 0x00000056ac5c723c */ /* 0x040ff0000000185c */
[C---:B------:R-:W-:Y:S08]  /*4cd0*/  HMMA.16816.F32 R44, R172.reuse, R82, R44 ;  /* 0x00000052ac2c723c */ /* 0x040ff0000000182c */
[----:B------:R-:W-:Y:S01]  /*4ce0*/  HMMA.16816.F32 R48, R172, R78, R48 ;  /* 0x0000004eac30723c */ /* 0x000fe20000001830 */
[----:B------:R-:W0:Y:S07]  /*4cf0*/  LDSM.16.MT88.4 R172, [R21+0x1080] ;  /* 0x0010800015ac783b */ /* 0x000e2e0000004200 */
[----:B------:R-:W-:Y:S07]  /*4d00*/  HMMA.16816.F32 R124, R180, R8, R124 ;  /* 0x00000008b47c723c */ /* 0x000fee000000187c */
[----:B------:R-:W-:-:S04]  /*4d10*/  IMAD.WIDE R8, R251, 0x2, R244 ;  /* 0x00000002fb087825 */ /* 0x000fc800078e02f4 */
[----:B------:R-:W-:Y:S02]  /*4d20*/  IMAD.MOV.U32 R245, RZ, RZ, R8 ;  /* 0x000000fffff57224 */ /* 0x000fe400078e0008 */
[----:B------:R-:W-:Y:S02]  /*4d30*/  IMAD.MOV.U32 R244, RZ, RZ, R9 ;  /* 0x000000fffff47224 */ /* 0x000fe400078e0009 */
[----:B------:R-:W-:-:S04]  /*4d40*/  IMAD.WIDE R8, R251, 0x2, R240 ;  /* 0x00000002fb087825 */ /* 0x000fc800078e02f0 */
[----:B------:R-:W-:Y:S02]  /*4d50*/  IMAD.MOV.U32 R241, RZ, RZ, R8 ;  /* 0x000000fffff17224 */ /* 0x000fe400078e0008 */
[----:B------:R-:W-:Y:S02]  /*4d60*/  IMAD.MOV.U32 R240, RZ, RZ, R9 ;  /* 0x000000fffff07224 */ /* 0x000fe400078e0009 */
[----:B------:R-:W-:-:S04]  /*4d70*/  IMAD.WIDE R8, R251, 0x2, R234 ;  /* 0x00000002fb087825 */ /* 0x000fc800078e02ea */
[----:B------:R-:W-:Y:S02]  /*4d80*/  IMAD.MOV.U32 R235, RZ, RZ, R8 ;  /* 0x000000ffffeb7224 */ /* 0x000fe400078e0008 */
[----:B------:R-:W-:Y:S02]  /*4d90*/  IMAD.MOV.U32 R234, RZ, RZ, R9 ;  /* 0x000000ffffea7224 */ /* 0x000fe400078e0009 */
[----:B------:R-:W-:Y:S01]  /*4da0*/  IMAD.WIDE R8, R251, 0x2, R230 ;  /* 0x00000002fb087825 */ /* 0x000fe200078e02e6 */
[----:B------:R-:W-:Y:S03]  /*4db0*/  HMMA.16816.F32 R120, R180, R12, R120 ;  /* 0x0000000cb478723c */ /* 0x000fe60000001878 */
[----:B------:R-:W-:Y:S02]  /*4dc0*/  IMAD.MOV.U32 R231, RZ, RZ, R8 ;  /* 0x000000ffffe77224 */ /* 0x000fe400078e0008 */
[----:B------:R-:W-:-:S02]  /*4dd0*/  IMAD.MOV.U32 R230, RZ, RZ, R9 ;  /* 0x000000ffffe67224 */ /* 0x000fc400078e0009 */
[C---:B------:R-:W-:Y:S01]  /*4de0*/  IMAD.WIDE R12, R251.reuse, 0x2, R242 ;  /* 0x00000002fb0c7825 */ /* 0x040fe200078e02f2 */
[----:B------:R-:W-:Y:S03]  /*4df0*/  HMMA.16816.F32 R116, R180, R16, R116 ;  /* 0x00000010b474723c */ /* 0x000fe60000001874 */
[----:B------:R-:W-:-:S05]  /*4e00*/  IMAD.WIDE R8, R251, 0x2, R224 ;  /* 0x00000002fb087825 */ /* 0x000fca00078e02e0 */
[----:B------:R-:W-:Y:S01]  /*4e10*/  HMMA.16816.F32 R112, R180, R88, R112 ;  /* 0x00000058b470723c */ /* 0x000fe20000001870 */
[----:B------:R-:W-:Y:S02]  /*4e20*/  IMAD.MOV.U32 R243, RZ, RZ, R12 ;  /* 0x000000fffff37224 */ /* 0x000fe400078e000c */
[----:B------:R-:W-:Y:S02]  /*4e30*/  IMAD.MOV.U32 R242, RZ, RZ, R13 ;  /* 0x000000fffff27224 */ /* 0x000fe400078e000d */
[----:B------:R-:W-:-:S03]  /*4e40*/  IMAD.MOV.U32 R225, RZ, RZ, R8 ;  /* 0x000000ffffe17224 */ /* 0x000fc600078e0008 */
[----:B------:R-:W-:Y:S01]  /*4e50*/  HMMA.16816.F32 R108, R180, R84, R108 ;  /* 0x00000054b46c723c */ /* 0x000fe2000000186c */
[----:B------:R-:W-:Y:S02]  /*4e60*/  IMAD.MOV.U32 R224, RZ, RZ, R9 ;  /* 0x000000ffffe07224 */ /* 0x000fe400078e0009 */
[----:B------:R-:W-:-:S05]  /*4e70*/  IMAD.WIDE R12, R251, 0x2, R236 ;  /* 0x00000002fb0c7825 */ /* 0x000fca00078e02ec */
[----:B------:R-:W-:Y:S01]  /*4e80*/  HMMA.16816.F32 R104, R180, R80, R104 ;  /* 0x00000050b468723c */ /* 0x000fe20000001868 */
[----:B------:R-:W-:-:S07]  /*4e90*/  IMAD.WIDE R8, R251, 0x2, R218 ;  /* 0x00000002fb087825 */ /* 0x000fce00078e02da */
[----:B------:R-:W-:Y:S01]  /*4ea0*/  HMMA.16816.F32 R100, R180, R76, R100 ;  /* 0x0000004cb464723c */ /* 0x000fe20000001864 */
[----:B------:R-:W-:Y:S01]  /*4eb0*/  IMAD.MOV.U32 R237, RZ, RZ, R12 ;  /* 0x000000ffffed7224 */ /* 0x000fe200078e000c */
[----:B------:R-:W-:Y:S01]  /*4ec0*/  IADD3 R250, R250, -0x1, RZ ;  /* 0xfffffffffafa7810 */ /* 0x000fe20007ffe0ff */
[----:B------:R-:W-:Y:S02]  /*4ed0*/  IMAD.MOV.U32 R236, RZ, RZ, R13 ;  /* 0x000000ffffec7224 */ /* 0x000fe400078e000d */
[----:B------:R-:W-:Y:S02]  /*4ee0*/  IMAD.MOV.U32 R219, RZ, RZ, R8 ;  /* 0x000000ffffdb7224 */ /* 0x000fe400078e0008 */
[----:B------:R-:W-:Y:S01]  /*4ef0*/  IMAD.MOV.U32 R218, RZ, RZ, R9 ;  /* 0x000000ffffda7224 */ /* 0x000fe200078e0009 */
[----:B-1----:R-:W-:Y:S01]  /*4f00*/  HMMA.16816.F32 R124, R176, R10, R124 ;  /* 0x0000000ab07c723c */ /* 0x002fe2000000187c */
[----:B------:R-:W-:-:S04]  /*4f10*/  IMAD.WIDE R16, R251, 0x2, R246 ;  /* 0x00000002fb107825 */ /* 0x000fc800078e02f6 */
[----:B------:R-:W-:-:S03]  /*4f20*/  IMAD.WIDE R12, R251, 0x2, R232 ;  /* 0x00000002fb0c7825 */ /* 0x000fc600078e02e8 */
[----:B--2---:R-:W-:Y:S01]  /*4f30*/  HMMA.16816.F32 R28, R168, R10, R28 ;  /* 0x0000000aa81c723c */ /* 0x004fe2000000181c */
[----:B------:R-:W-:Y:S01]  /*4f40*/  IMAD.WIDE R8, R251, 0x2, R212 ;  /* 0x00000002fb087825 */ /* 0x000fe200078e02d4 */
[----:B------:R-:W-:-:S06]  /*4f50*/  ISETP.NE.U32.AND P0, PT, R250, RZ, PT ;  /* 0x000000fffa00720c */ /* 0x000fcc0003f05070 */
[----:B0-----:R-:W-:Y:S01]  /*4f60*/  HMMA.16816.F32 R64, R172, R10, R64 ;  /* 0x0000000aac40723c */ /* 0x001fe20000001840 */
[----:B------:R-:W-:Y:S02]  /*4f70*/  IMAD.MOV.U32 R247, RZ, RZ, R16 ;  /* 0x000000fffff77224 */ /* 0x000fe400078e0010 */
[----:B------:R-:W-:-:S04]  /*4f80*/  IMAD.MOV.U32 R246, RZ, RZ, R17 ;  /* 0x000000fffff67224 */ /* 0x000fc800078e0011 */
[----:B------:R-:W-:-:S04]  /*4f90*/  IMAD.WIDE R10, R251, 0x2, R220 ;  /* 0x00000002fb0a7825 */ /* 0x000fc800078e02dc */
[----:B------:R-:W-:Y:S02]  /*4fa0*/  IMAD.MOV.U32 R233, RZ, RZ, R12 ;  /* 0x000000ffffe97224 */ /* 0x000fe400078e000c */
[----:B------:R-:W-:Y:S02]  /*4fb0*/  IMAD.MOV.U32 R232, RZ, RZ, R13 ;  /* 0x000000ffffe87224 */ /* 0x000fe400078e000d */
[----:B------:R-:W-:Y:S02]  /*4fc0*/  IMAD.MOV.U32 R221, RZ, RZ, R10 ;  /* 0x000000ffffdd7224 */ /* 0x000fe400078e000a */
[----:B------:R-:W-:Y:S02]  /*4fd0*/  IMAD.MOV.U32 R220, RZ, RZ, R11 ;  /* 0x000000ffffdc7224 */ /* 0x000fe400078e000b */
[----:B------:R-:W-:Y:S02]  /*4fe0*/  IMAD.MOV.U32 R213, RZ, RZ, R8 ;  /* 0x000000ffffd57224 */ /* 0x000fe400078e0008 */
[----:B------:R-:W-:-:S02]  /*4ff0*/  IMAD.MOV.U32 R212, RZ, RZ, R9 ;  /* 0x000000ffffd47224 */ /* 0x000fc400078e0009 */
[----:B------:R-:W-:-:S04]  /*5000*/  IMAD.WIDE R16, R251, 0x2, R238 ;  /* 0x00000002fb107825 */ /* 0x000fc800078e02ee */
[----:B------:R-:W-:-:S04]  /*5010*/  IMAD.WIDE R12, R251, 0x2, R226 ;  /* 0x00000002fb0c7825 */ /* 0x000fc800078e02e2 */
[----:B------:R-:W-:-:S04]  /*5020*/  IMAD.WIDE R10, R251, 0x2, R214 ;  /* 0x00000002fb0a7825 */ /* 0x000fc800078e02d6 */
[----:B------:R-:W-:-:S04]  /*5030*/  IMAD.WIDE R8, R251, 0x2, R206 ;  /* 0x00000002fb087825 */ /* 0x000fc800078e02ce */
[----:B------:R-:W-:Y:S02]  /*5040*/  IMAD.MOV.U32 R239, RZ, RZ, R16 ;  /* 0x000000ffffef7224 */ /* 0x000fe400078e0010 */
[----:B------:R-:W-:Y:S02]  /*5050*/  IMAD.MOV.U32 R238, RZ, RZ, R17 ;  /* 0x000000ffffee7224 */ /* 0x000fe400078e0011 */
[----:B------:R-:W-:Y:S02]  /*5060*/  IMAD.MOV.U32 R227, RZ, RZ, R12 ;  /* 0x000000ffffe37224 */ /* 0x000fe400078e000c */
[----:B------:R-:W-:Y:S02]  /*5070*/  IMAD.MOV.U32 R226, RZ, RZ, R13 ;  /* 0x000000ffffe27224 */ /* 0x000fe400078e000d */
[----:B------:R-:W-:Y:S02]  /*5080*/  IMAD.MOV.U32 R215, RZ, RZ, R10 ;  /* 0x000000ffffd77224 */ /* 0x000fe400078e000a */
[----:B------:R-:W-:-:S02]  /*5090*/  IMAD.MOV.U32 R214, RZ, RZ, R11 ;  /* 0x000000ffffd67224 */ /* 0x000fc400078e000b */
[----:B------:R-:W-:Y:S02]  /*50a0*/  IMAD.MOV.U32 R207, RZ, RZ, R8 ;  /* 0x000000ffffcf7224 */ /* 0x000fe400078e0008 */
[----:B------:R-:W-:Y:S02]  /*50b0*/  IMAD.MOV.U32 R206, RZ, RZ, R9 ;  /* 0x000000ffffce7224 */ /* 0x000fe400078e0009 */
[----:B------:R-:W-:-:S04]  /*50c0*/  IMAD.WIDE R16, R251, 0x2, R228 ;  /* 0x00000002fb107825 */ /* 0x000fc800078e02e4 */
[----:B------:R-:W-:-:S04]  /*50d0*/  IMAD.WIDE R12, R251, 0x2, R216 ;  /* 0x00000002fb0c7825 */ /* 0x000fc800078e02d8 */
[----:B------:R-:W-:-:S04]  /*50e0*/  IMAD.WIDE R10, R251, 0x2, R208 ;  /* 0x00000002fb0a7825 */ /* 0x000fc800078e02d0 */
[----:B------:R-:W-:-:S04]  /*50f0*/  IMAD.WIDE R8, R251, 0x2, R200 ;  /* 0x00000002fb087825 */ /* 0x000fc800078e02c8 */
[----:B------:R-:W-:Y:S02]  /*5100*/  IMAD.MOV.U32 R20, RZ, RZ, c[0x0][0x188] ;  /* 0x00006200ff147624 */ /* 0x000fe400078e00ff */
[----:B------:R-:W-:Y:S02]  /*5110*/  IMAD.MOV.U32 R229, RZ, RZ, R16 ;  /* 0x000000ffffe57224 */ /* 0x000fe400078e0010 */
[----:B------:R-:W-:Y:S02]  /*5120*/  IMAD.MOV.U32 R228, RZ, RZ, R17 ;  /* 0x000000ffffe47224 */ /* 0x000fe400078e0011 */
[----:B------:R-:W-:Y:S02]  /*5130*/  IMAD.MOV.U32 R217, RZ, RZ, R12 ;  /* 0x000000ffffd97224 */ /* 0x000fe400078e000c */
[----:B------:R-:W-:Y:S02]  /*5140*/  IMAD.MOV.U32 R216, RZ, RZ, R13 ;  /* 0x000000ffffd87224 */ /* 0x000fe400078e000d */
[----:B------:R-:W-:-:S02]  /*5150*/  IMAD.MOV.U32 R209, RZ, RZ, R10 ;  /* 0x000000ffffd17224 */ /* 0x000fc400078e000a */
[----:B------:R-:W-:Y:S02]  /*5160*/  IMAD.MOV.U32 R208, RZ, RZ, R11 ;  /* 0x000000ffffd07224 */ /* 0x000fe400078e000b */
[----:B------:R-:W-:Y:S02]  /*5170*/  IMAD.MOV.U32 R201, RZ, RZ, R8 ;  /* 0x000000ffffc97224 */ /* 0x000fe400078e0008 */
[----:B------:R-:W-:Y:S01]  /*5180*/  IMAD.MOV.U32 R200, RZ, RZ, R9 ;  /* 0x000000ffffc87224 */ /* 0x000fe200078e0009 */
[----:B------:R-:W-:Y:S01]  /*5190*/  HMMA.16816.F32 R128, R176, R22, R128 ;  /* 0x00000016b080723c */ /* 0x000fe20000001880 */
[----:B------:R-:W-:-:S04]  /*51a0*/  IMAD.WIDE R16, R251, 0x2, R222 ;  /* 0x00000002fb107825 */ /* 0x000fc800078e02de */
[----:B------:R-:W-:-:S03]  /*51b0*/  IMAD.WIDE R12, R251, 0x2, R204 ;  /* 0x00000002fb0c7825 */ /* 0x000fc600078e02cc */
[----:B------:R-:W-:Y:S01]  /*51c0*/  HMMA.16816.F32 R120, R176, R14, R120 ;  /* 0x0000000eb078723c */ /* 0x000fe20000001878 */
[----:B------:R-:W-:-:S04]  /*51d0*/  IMAD.WIDE R10, R251, 0x2, R198 ;  /* 0x00000002fb0a7825 */ /* 0x000fc800078e02c6 */
[----:B------:R-:W-:Y:S02]  /*51e0*/  IMAD.SHL.U32 R20, R20, 0x20, RZ ;  /* 0x0000002014147824 */ /* 0x000fe400078e00ff */
[----:B------:R-:W-:Y:S01]  /*51f0*/  IMAD.WIDE R8, R251, 0x2, R184 ;  /* 0x00000002fb087825 */ /* 0x000fe200078e02b8 */
[----:B------:R-:W-:Y:S01]  /*5200*/  HMMA.16816.F32 R116, R176, R18, R116 ;  /* 0x00000012b074723c */ /* 0x000fe20000001874 */
[----:B------:R-:W-:Y:S02]  /*5210*/  IADD3 R0, R0, -0x20, RZ ;  /* 0xffffffe000007810 */ /* 0x000fe40007ffe0ff */
[----:B------:R-:W-:Y:S02]  /*5220*/  IMAD.MOV.U32 R223, RZ, RZ, R16 ;  /* 0x000000ffffdf7224 */ /* 0x000fe400078e0010 */
[----:B------:R-:W-:-:S03]  /*5230*/  IMAD.MOV.U32 R222, RZ, RZ, R17 ;  /* 0x000000ffffde7224 */ /* 0x000fc600078e0011 */
[----:B------:R-:W-:Y:S01]  /*5240*/  HMMA.16816.F32 R112, R176, R90, R112 ;  /* 0x0000005ab070723c */ /* 0x000fe20000001870 */
[----:B------:R-:W-:-:S04]  /*5250*/  IMAD.WIDE R210, R251, 0x2, R210 ;  /* 0x00000002fbd27825 */ /* 0x000fc800078e02d2 */
[----:B------:R-:W-:-:S03]  /*5260*/  IMAD.WIDE R202, R251, 0x2, R202 ;  /* 0x00000002fbca7825 */ /* 0x000fc600078e02ca */
[----:B------:R-:W-:Y:S01]  /*5270*/  HMMA.16816.F32 R108, R176, R86, R108 ;  /* 0x00000056b06c723c */ /* 0x000fe2000000186c */
[----:B------:R-:W-:Y:S02]  /*5280*/  IMAD.MOV.U32 R205, RZ, RZ, R12 ;  /* 0x000000ffffcd7224 */ /* 0x000fe400078e000c */
[----:B------:R-:W-:Y:S02]  /*5290*/  IMAD.MOV.U32 R204, RZ, RZ, R13 ;  /* 0x000000ffffcc7224 */ /* 0x000fe400078e000d */
[----:B------:R-:W-:-:S03]  /*52a0*/  IMAD.WIDE R196, R251, 0x2, R196 ;  /* 0x00000002fbc47825 */ /* 0x000fc600078e02c4 */
[----:B------:R-:W-:Y:S01]  /*52b0*/  HMMA.16816.F32 R104, R176, R82, R104 ;  /* 0x00000052b068723c */ /* 0x000fe20000001868 */
[----:B------:R-:W-:Y:S02]  /*52c0*/  IMAD.MOV.U32 R199, RZ, RZ, R10 ;  /* 0x000000ffffc77224 */ /* 0x000fe400078e000a */
[----:B------:R-:W-:Y:S02]  /*52d0*/  IMAD.MOV.U32 R198, RZ, RZ, R11 ;  /* 0x000000ffffc67224 */ /* 0x000fe400078e000b */
[----:B------:R-:W-:-:S03]  /*52e0*/  IMAD.WIDE R194, R251, 0x2, R194 ;  /* 0x00000002fbc27825 */ /* 0x000fc600078e02c2 */
[----:B------:R-:W-:Y:S01]  /*52f0*/  HMMA.16816.F32 R100, R176, R78, R100 ;  /* 0x0000004eb064723c */ /* 0x000fe20000001864 */
[----:B------:R-:W-:-:S04]  /*5300*/  IMAD.WIDE R192, R251, 0x2, R192 ;  /* 0x00000002fbc07825 */ /* 0x000fc800078e02c0 */
[----:B------:R-:W-:-:S03]  /*5310*/  IMAD.WIDE R190, R251, 0x2, R190 ;  /* 0x00000002fbbe7825 */ /* 0x000fc600078e02be */
[----:B------:R-:W-:Y:S01]  /*5320*/  HMMA.16816.F32 R52, R168, R22, R52 ;  /* 0x00000016a834723c */ /* 0x000fe20000001834 */
[----:B------:R-:W-:-:S04]  /*5330*/  IMAD.WIDE R188, R251, 0x2, R188 ;  /* 0x00000002fbbc7825 */ /* 0x000fc800078e02bc */
[----:B------:R-:W-:-:S03]  /*5340*/  IMAD.WIDE R186, R251, 0x2, R186 ;  /* 0x00000002fbba7825 */ /* 0x000fc600078e02ba */
[----:B------:R-:W-:Y:S01]  /*5350*/  HMMA.16816.F32 R32, R168, R14, R32 ;  /* 0x0000000ea820723c */ /* 0x000fe20000001820 */
[----:B------:R-:W-:-:S04]  /*5360*/  IMAD.WIDE R4, R20, 0x2, R4 ;  /* 0x0000000214047825 */ /* 0x000fc800078e0204 */
[----:B------:R-:W-:-:S03]  /*5370*/  IMAD.MOV.U32 R185, RZ, RZ, R8 ;  /* 0x000000ffffb97224 */ /* 0x000fc600078e0008 */
[----:B------:R-:W-:Y:S01]  /*5380*/  HMMA.16816.F32 R56, R168, R18, R56 ;  /* 0x00000012a838723c */ /* 0x000fe20000001838 */
[----:B------:R-:W-:-:S07]  /*5390*/  IMAD.MOV.U32 R184, RZ, RZ, R9 ;  /* 0x000000ffffb87224 */ /* 0x000fce00078e0009 */
[C---:B------:R-:W-:Y:S08]  /*53a0*/  HMMA.16816.F32 R132, R168.reuse, R90, R132 ;  /* 0x0000005aa884723c */ /* 0x040ff00000001884 */
[C---:B------:R-:W-:Y:S08]  /*53b0*/  HMMA.16816.F32 R136, R168.reuse, R86, R136 ;  /* 0x00000056a888723c */ /* 0x040ff00000001888 */
[C---:B------:R-:W-:Y:S08]  /*53c0*/  HMMA.16816.F32 R140, R168.reuse, R82, R140 ;  /* 0x00000052a88c723c */ /* 0x040ff0000000188c */
[----:B------:R-:W-:Y:S08]  /*53d0*/  HMMA.16816.F32 R144, R168, R78, R144 ;  /* 0x0000004ea890723c */ /* 0x000ff00000001890 */
[C---:B------:R-:W-:Y:S08]  /*53e0*/  HMMA.16816.F32 R60, R172.reuse, R22, R60 ;  /* 0x00000016ac3c723c */ /* 0x040ff0000000183c */
[C---:B------:R-:W-:Y:S08]  /*53f0*/  HMMA.16816.F32 R68, R172.reuse, R14, R68 ;  /* 0x0000000eac44723c */ /* 0x040ff00000001844 */
[C---:B------:R-:W-:Y:S08]  /*5400*/  HMMA.16816.F32 R72, R172.reuse, R18, R72 ;  /* 0x00000012ac48723c */ /* 0x040ff00000001848 */
[C---:B------:R-:W-:Y:S08]  /*5410*/  HMMA.16816.F32 R152, R172.reuse, R90, R152 ;  /* 0x0000005aac98723c */ /* 0x040ff00000001898 */
[C---:B------:R-:W-:Y:S08]  /*5420*/  HMMA.16816.F32 R156, R172.reuse, R86, R156 ;  /* 0x00000056ac9c723c */ /* 0x040ff0000000189c */
[C---:B------:R-:W-:Y:S08]  /*5430*/  HMMA.16816.F32 R160, R172.reuse, R82, R160 ;  /* 0x00000052aca0723c */ /* 0x040ff000000018a0 */
[----:B------:R-:W-:Y:S01]  /*5440*/  HMMA.16816.F32 R164, R172, R78, R164 ;  /* 0x0000004eaca4723c */ /* 0x000fe200000018a4 */
[----:B------:R-:W-:Y:S01]  /*5450*/  @!P0 CALL.REL.NOINC `(.L_x_1) ;  /* 0x0000001000008944 */ /* 0x000fe20003c00000 */
[----:B------:R-:W-:Y:S06]  /*5460*/  BRA `(.L_x_2) ;  /* 0xffffda7000007947 */ /* 0x000fec000383ffff */
.L_x_1:
[----:B------:R-:W-:Y:S02]  /*5470*/  F2FP.PACK_AB R81, R95, R94 ;  /* 0x0000005e5f51723e */ /* 0x000fe400000000ff */
[----:B------:R-:W-:-:S02]  /*5480*/  F2FP.PACK_AB R95, R49, R48 ;  /* 0x00000030315f723e */ /* 0x000fc400000000ff */
[----:B------:R-:W-:Y:S02]  /*5490*/  F2FP.PACK_AB R94, R45, R44 ;  /* 0x0000002c2d5e723e */ /* 0x000fe400000000ff */
[----:B------:R-:W-:Y:S02]  /*54a0*/  F2FP.PACK_AB R77, R159, R158 ;  /* 0x0000009e9f4d723e */ /* 0x000fe400000000ff */
[----:B------:R-:W-:Y:S02]  /*54b0*/  F2FP.PACK_AB R157, R157, R156 ;  /* 0x0000009c9d9d723e */ /* 0x000fe400000000ff */
[----:B------:R-:W-:Y:S02]  /*54c0*/  F2FP.PACK_AB R83, R51, R50 ;  /* 0x000000323353723e */ /* 0x000fe400000000ff */
        /* <DEDUP_REMOVED lines=58> */
.L_x_0:
[----:B------:R-:W2:Y:S04]  /*5870*/  LDL.LU R25, [R1] ;  /* 0x0000000001197983 */ /* 0x000ea80000300800 */
[----:B------:R-:W1:Y:S02]  /*5880*/  S2R R10, SR_TID.X ;  /* 0x00000000000a7919 */ /* 0x000e640000002100 */
[C---:B-1----:R-:W-:Y:S02]  /*5890*/  IMAD.SHL.U32 R0, R10.reuse, 0x200, RZ ;  /* 0x000002000a007824 */ /* 0x042fe400078e00ff */
[----:B------:R-:W-:-:S03]  /*58a0*/  IMAD.SHL.U32 R9, R10, 0x20, RZ ;  /* 0x000000200a097824 */ /* 0x000fc600078e00ff */
[----:B------:R-:W-:Y:S01]  /*58b0*/  LOP3.LUT R0, R0, 0x3000, RZ, 0xc0, !PT ;  /* 0x0000300000007812 */ /* 0x000fe200078ec0ff */
[C---:B------:R-:W-:Y:S02]  /*58c0*/  IMAD.SHL.U32 R2, R10.reuse, 0x4, RZ ;  /* 0x000000040a027824 */ /* 0x040fe400078e00ff */
[----:B------:R-:W-:Y:S01]  /*58d0*/  IMAD.SHL.U32 R8, R10, 0x40, RZ ;  /* 0x000000400a087824 */ /* 0x000fe200078e00ff */
[----:B------:R-:W-:-:S04]  /*58e0*/  LOP3.LUT R9, R0, 0x60, R9, 0xf8, !PT ;  /* 0x0000006000097812 */ /* 0x000fc800078ef809 */
[----:B------:R-:W-:Y:S02]  /*58f0*/  LOP3.LUT R8, R8, 0x800, RZ, 0xc0, !PT ;  /* 0x0000080008087812 */ /* 0x000fe400078ec0ff */
[----:B------:R-:W-:-:S05]  /*5900*/  LOP3.LUT R9, R9, 0x170, R2, 0x78, !PT ;  /* 0x0000017009097812 */ /* 0x000fca00078e7802 */
[----:B------:R-:W-:Y:S01]  /*5910*/  IMAD.IADD R52, R8, 0x1, R9 ;  /* 0x0000000108347824 */ /* 0x000fe200078e0209 */
[----:B------:R-:W-:Y:S01]  /*5920*/  BAR.SYNC.DEFER_BLOCKING 0x0 ;  /* 0x0000000000007b1d */ /* 0x000fe20000010000 */
[C---:B------:R-:W-:Y:S01]  /*5930*/  IMAD.SHL.U32 R0, R10.reuse, 0x800, RZ ;  /* 0x000008000a007824 */ /* 0x040fe200078e00ff */
[----:B------:R-:W-:-:S04]  /*5940*/  LOP3.LUT R10, R10, 0x7f, RZ, 0xc0, !PT ;  /* 0x0000007f0a0a7812 */ /* 0x000fc800078ec0ff */
[----:B------:R-:W-:Y:S01]  /*5950*/  LOP3.LUT R0, R0, 0x3000, RZ, 0xc0, !PT ;  /* 0x0000300000007812 */ /* 0x000fe200078ec0ff */
[----:B------:R-:W-:Y:S04]  /*5960*/  STS.128 [R52], R124 ;  /* 0x0000007c34007388 */ /* 0x000fe80000000c00 */
[----:B------:R1:W-:Y:S04]  /*5970*/  STS.128 [R52+0x80], R4 ;  /* 0x0000800434007388 */ /* 0x0003e80000000c00 */
[----:B------:R-:W-:Y:S04]  /*5980*/  STS.128 [R52+0x200], R28 ;  /* 0x0002001c34007388 */ /* 0x000fe80000000c00 */
[----:B------:R-:W-:Y:S04]  /*5990*/  STS.128 [R52+0x280], R12 ;  /* 0x0002800c34007388 */ /* 0x000fe80000000c00 */
[----:B------:R-:W-:Y:S04]  /*59a0*/  STS.128 [R52+0x400], R16 ;  /* 0x0004001034007388 */ /* 0x000fe80000000c00 */
[----:B------:R-:W-:Y:S04]  /*59b0*/  STS.128 [R52+0x480], R20 ;  /* 0x0004801434007388 */ /* 0x000fe80000000c00 */
[----:B------:R-:W-:Y:S04]  /*59c0*/  STS.128 [R52+0x600], R64 ;  /* 0x0006004034007388 */ /* 0x000fe80000000c00 */
[----:B------:R-:W-:Y:S01]  /*59d0*/  STS.128 [R52+0x680], R84 ;  /* 0x0006805434007388 */ /* 0x000fe20000000c00 */
[----:B------:R-:W-:-:S03]  /*59e0*/  IMAD R36, R10, 0x10, R0 ;  /* 0x000000100a247824 */ /* 0x000fc600078e0200 */
[----:B------:R-:W-:Y:S01]  /*59f0*/  BAR.SYNC.DEFER_BLOCKING 0x0 ;  /* 0x0000000000007b1d */ /* 0x000fe20000010000 */
[C---:B------:R-:W-:Y:S02]  /*5a00*/  IADD3 R24, R3.reuse, 0x1, RZ ;  /* 0x0000000103187810 */ /* 0x040fe40007ffe0ff */
[C---:B-1----:R-:W-:Y:S02]  /*5a10*/  IADD3 R4, R3.reuse, 0x2, RZ ;  /* 0x0000000203047810 */ /* 0x042fe40007ffe0ff */
[C---:B------:R-:W-:Y:S02]  /*5a20*/  IADD3 R2, R3.reuse, 0x3, RZ ;  /* 0x0000000303027810 */ /* 0x040fe40007ffe0ff */
[C---:B------:R-:W-:Y:S02]  /*5a30*/  LOP3.LUT R39, R36.reuse, 0x20, RZ, 0x3c, !PT ;  /* 0x0000002024277812 */ /* 0x040fe400078e3cff */
[C---:B------:R-:W-:Y:S02]  /*5a40*/  LOP3.LUT R38, R36.reuse, 0x40, RZ, 0x3c, !PT ;  /* 0x0000004024267812 */ /* 0x040fe400078e3cff */
[----:B------:R-:W-:Y:S01]  /*5a50*/  LOP3.LUT R37, R36, 0x60, RZ, 0x3c, !PT ;  /* 0x0000006024257812 */ /* 0x000fe200078e3cff */
[----:B------:R-:W1:Y:S04]  /*5a60*/  LDS.128 R8, [R36] ;  /* 0x0000000024087984 */ /* 0x000e680000000c00 */
[----:B------:R-:W-:Y:S04]  /*5a70*/  LDS.128 R28, [R36+0x800] ;  /* 0x00080000241c7984 */ /* 0x000fe80000000c00 */
[----:B------:R-:W3:Y:S04]  /*5a80*/  LDS.128 R20, [R39] ;  /* 0x0000000027147984 */ /* 0x000ee80000000c00 */
[----:B------:R-:W4:Y:S04]  /*5a90*/  LDS.128 R16, [R38] ;  /* 0x0000000026107984 */ /* 0x000f280000000c00 */
[----:B------:R-:W-:Y:S04]  /*5aa0*/  LDS.128 R12, [R38+0x800] ;  /* 0x00080000260c7984 */ /* 0x000fe80000000c00 */
[----:B0-----:R-:W0:Y:S01]  /*5ab0*/  LDS.128 R32, [R37] ;  /* 0x0000000025207984 */ /* 0x001e220000000c00 */
[C---:B------:R-:W-:Y:S01]  /*5ac0*/  IADD3 R0, R3.reuse, 0x4, RZ ;  /* 0x0000000403007810 */ /* 0x040fe20007ffe0ff */
[C---:B------:R-:W-:Y:S01]  /*5ad0*/  IMAD R41, R3.reuse, c[0x0][0x198], RZ ;  /* 0x0000660003297a24 */ /* 0x040fe200078e02ff */
[----:B------:R-:W-:-:S04]  /*5ae0*/  IADD3 R43, R3, 0x5, RZ ;  /* 0x00000005032b7810 */ /* 0x000fc80007ffe0ff */
[----:B------:R-:W-:Y:S02]  /*5af0*/  IADD3 R53, R41, c[0x0][0x198], RZ ;  /* 0x0000660029357a10 */ /* 0x000fe40007ffe0ff */
[----:B--2---:R-:W-:-:S04]  /*5b00*/  ISETP.GE.AND P0, PT, R25, c[0x0][0x178], PT ;  /* 0x00005e0019007a0c */ /* 0x004fc80003f06270 */
[----:B------:R-:W-:Y:S01]  /*5b10*/  ISETP.LT.AND P4, PT, R2, c[0x0][0x17c], !P0 ;  /* 0x00005f0002007a0c */ /* 0x000fe20004781270 */
[----:B------:R-:W-:Y:S01]  /*5b20*/  IMAD R2, R25, c[0x0][0x194], RZ ;  /* 0x0000650019027a24 */ /* 0x000fe200078e02ff */
[----:B------:R-:W-:Y:S02]  /*5b30*/  ISETP.LT.AND P1, PT, R24, c[0x0][0x17c], !P0 ;  /* 0x00005f0018007a0c */ /* 0x000fe40004721270 */
[----:B------:R-:W-:Y:S01]  /*5b40*/  ISETP.LT.AND P5, PT, R4, c[0x0][0x17c], !P0 ;  /* 0x00005f0004007a0c */ /* 0x000fe200047a1270 */
[----:B------:R-:W2:Y:S04]  /*5b50*/  LDS.128 R24, [R39+0x800] ;  /* 0x0008000027187984 */ /* 0x000ea80000000c00 */
[----:B------:R-:W5:Y:S04]  /*5b60*/  LDS.128 R4, [R37+0x800] ;  /* 0x0008000025047984 */ /* 0x000f680000000c00 */
[----:B------:R-:W-:Y:S01]  /*5b70*/  BAR.SYNC.DEFER_BLOCKING 0x0 ;  /* 0x0000000000007b1d */ /* 0x000fe20000010000 */
[----:B------:R-:W-:-:S02]  /*5b80*/  ISETP.LT.AND P3, PT, R0, c[0x0][0x17c], !P0 ;  /* 0x00005f0000007a0c */ /* 0x000fc40004761270 */
[C---:B------:R-:W-:Y:S02]  /*5b90*/  LEA R0, P6, R2.reuse, c[0x0][0x170], 0x1 ;  /* 0x00005c0002007a11 */ /* 0x040fe400078c08ff */
[----:B------:R-:W-:Y:S02]  /*5ba0*/  ISETP.LT.AND P2, PT, R3, c[0x0][0x17c], !P0 ;  /* 0x00005f0003007a0c */ /* 0x000fe40004741270 */
[----:B------:R-:W-:Y:S01]  /*5bb0*/  LEA.HI.X.SX32 R2, R2, c[0x0][0x174], 0x1, P6 ;  /* 0x00005d0002027a11 */ /* 0x000fe200030f0eff */
[----:B------:R-:W-:Y:S04]  /*5bc0*/  STS.128 [R52], R108 ;  /* 0x0000006c34007388 */ /* 0x000fe80000000c00 */
[----:B------:R-:W-:Y:S04]  /*5bd0*/  STS.128 [R52+0x80], R48 ;  /* 0x0000803034007388 */ /* 0x000fe80000000c00 */
[----:B------:R-:W-:Y:S04]  /*5be0*/  STS.128 [R52+0x200], R136 ;  /* 0x0002008834007388 */ /* 0x000fe80000000c00 */
[----:B------:R0:W-:Y:S04]  /*5bf0*/  STS.128 [R52+0x280], R44 ;  /* 0x0002802c34007388 */ /* 0x0001e80000000c00 */
[----:B------:R-:W-:Y:S04]  /*5c00*/  STS.128 [R52+0x400], R92 ;  /* 0x0004005c34007388 */ /* 0x000fe80000000c00 */
[----:B------:R-:W-:Y:S04]  /*5c10*/  STS.128 [R52+0x480], R80 ;  /* 0x0004805034007388 */ /* 0x000fe80000000c00 */
[----:B------:R-:W-:Y:S04]  /*5c20*/  STS.128 [R52+0x600], R156 ;  /* 0x0006009c34007388 */ /* 0x000fe80000000c00 */
[----:B------:R-:W-:Y:S04]  /*5c30*/  STS.128 [R52+0x680], R76 ;  /* 0x0006804c34007388 */ /* 0x000fe80000000c00 */
[----:B------:R-:W-:Y:S01]  /*5c40*/  BAR.SYNC.DEFER_BLOCKING 0x0 ;  /* 0x0000000000007b1d */ /* 0x000fe20000010000 */
[----:B------:R-:W-:-:S04]  /*5c50*/  LEA R40, P6, R41, R0, 0x1 ;  /* 0x0000000029287211 */ /* 0x000fc800078c08ff */
[----:B------:R-:W-:Y:S02]  /*5c60*/  LEA.HI.X.SX32 R41, R41, R2, 0x1, P6 ;  /* 0x0000000229297211 */ /* 0x000fe400030f0eff */
[C---:B------:R-:W-:Y:S02]  /*5c70*/  LEA R42, P6, R53.reuse, R0, 0x1 ;  /* 0x00000000352a7211 */ /* 0x040fe400078c08ff */
[----:B0-----:R-:W-:-:S04]  /*5c80*/  IADD3 R45, R53, c[0x0][0x198], RZ ;  /* 0x00006600352d7a10 */ /* 0x001fc80007ffe0ff */
[----:B------:R-:W-:Y:S02]  /*5c90*/  IADD3 R47, R45, c[0x0][0x198], RZ ;  /* 0x000066002d2f7a10 */ /* 0x000fe40007ffe0ff */
[----:B------:R-:W-:Y:S01]  /*5ca0*/  IADD3 R46, R3, 0x6, RZ ;  /* 0x00000006032e7810 */ /* 0x000fe20007ffe0ff */
[----:B-1----:R0:W-:Y:S01]  /*5cb0*/  @P2 STG.E.U16 [R40.64], R8 ;  /* 0x0000000828002986 */ /* 0x0021e2000c101504 */
[----:B------:R-:W-:Y:S02]  /*5cc0*/  ISETP.LT.AND P2, PT, R43, c[0x0][0x17c], !P0 ;  /* 0x00005f002b007a0c */ /* 0x000fe40004741270 */
[----:B------:R-:W-:Y:S02]  /*5cd0*/  LEA.HI.X.SX32 R43, R53, R2, 0x1, P6 ;  /* 0x00000002352b7211 */ /* 0x000fe400030f0eff */
[----:B------:R-:W-:Y:S02]  /*5ce0*/  LEA R44, P6, R45, R0, 0x1 ;  /* 0x000000002d2c7211 */ /* 0x000fe400078c08ff */
[----:B------:R-:W-:-:S02]  /*5cf0*/  IADD3 R49, R47, c[0x0][0x198], RZ ;  /* 0x000066002f317a10 */ /* 0x000fc40007ffe0ff */
[----:B------:R-:W-:Y:S02]  /*5d00*/  LEA.HI.X.SX32 R45, R45, R2, 0x1, P6 ;  /* 0x000000022d2d7211 */ /* 0x000fe400030f0eff */
[----:B0-----:R-:W-:Y:S02]  /*5d10*/  PRMT R41, R8, 0x7632, R41 ;  /* 0x0000763208297816 */ /* 0x001fe40000000029 */
[----:B------:R-:W-:-:S03]  /*5d20*/  LEA R40, P6, R47, R0, 0x1 ;  /* 0x000000002f287211 */ /* 0x000fc600078c08ff */
[----:B------:R0:W-:Y:S01]  /*5d30*/  @P1 STG.E.U16 [R42.64], R41 ;  /* 0x000000292a001986 */ /* 0x0001e2000c101504 */
[----:B------:R-:W-:Y:S02]  /*5d40*/  ISETP.LT.AND P1, PT, R46, c[0x0][0x17c], !P0 ;  /* 0x00005f002e007a0c */ /* 0x000fe40004721270 */
[----:B------:R-:W-:Y:S01]  /*5d50*/  IADD3 R8, R3, 0x7, RZ ;  /* 0x0000000703087810 */ /* 0x000fe20007ffe0ff */
[----:B---3--:R1:W-:Y:S01]  /*5d60*/  @P5 STG.E.U16 [R44.64], R20 ;  /* 0x000000142c005986 */ /* 0x0083e2000c101504 */
[----:B------:R-:W-:Y:S02]  /*5d70*/  PRMT R48, R20, 0x7632, R48 ;  /* 0x0000763214307816 */ /* 0x000fe40000000030 */
[----:B0-----:R-:W-:Y:S02]  /*5d80*/  LEA.HI.X.SX32 R41, R47, R2, 0x1, P6 ;  /* 0x000000022f297211 */ /* 0x001fe400030f0eff */
[C---:B------:R-:W-:Y:S02]  /*5d90*/  LEA R46, P6, R49.reuse, R0, 0x1 ;  /* 0x00000000312e7211 */ /* 0x040fe400078c08ff */
[----:B------:R-:W-:-:S02]  /*5da0*/  IADD3 R43, R49, c[0x0][0x198], RZ ;  /* 0x00006600312b7a10 */ /* 0x000fc40007ffe0ff */
[----:B------:R-:W-:Y:S02]  /*5db0*/  LEA.HI.X.SX32 R47, R49, R2, 0x1, P6 ;  /* 0x00000002312f7211 */ /* 0x000fe400030f0eff */
[C---:B------:R-:W-:Y:S02]  /*5dc0*/  LEA R42, P6, R43.reuse, R0, 0x1 ;  /* 0x000000002b2a7211 */ /* 0x040fe400078c08ff */
[C---:B-1----:R-:W-:Y:S01]  /*5dd0*/  IADD3 R45, R43.reuse, c[0x0][0x198], RZ ;  /* 0x000066002b2d7a10 */ /* 0x042fe20007ffe0ff */
[----:B------:R0:W-:Y:S01]  /*5de0*/  @P4 STG.E.U16 [R40.64], R48 ;  /* 0x0000003028004986 */ /* 0x0001e2000c101504 */
[----:B------:R-:W-:Y:S02]  /*5df0*/  ISETP.LT.AND P5, PT, R8, c[0x0][0x17c], !P0 ;  /* 0x00005f0008007a0c */ /* 0x000fe400047a1270 */
[----:B------:R-:W-:Y:S02]  /*5e00*/  LEA.HI.X.SX32 R43, R43, R2, 0x1, P6 ;  /* 0x000000022b2b7211 */ /* 0x000fe400030f0eff */
[----:B------:R-:W-:-:S02]  /*5e10*/  IADD3 R8, R3, 0x8, RZ ;  /* 0x0000000803087810 */ /* 0x000fc40007ffe0ff */
[C---:B------:R-:W-:Y:S01]  /*5e20*/  LEA R44, P6, R45.reuse, R0, 0x1 ;  /* 0x000000002d2c7211 */ /* 0x040fe200078c08ff */
[----:B----4-:R1:W-:Y:S01]  /*5e30*/  @P3 STG.E.U16 [R46.64], R16 ;  /* 0x000000102e003986 */ /* 0x0103e2000c101504 */
[----:B------:R-:W-:Y:S02]  /*5e40*/  ISETP.LT.AND P4, PT, R8, c[0x0][0x17c], !P0 ;  /* 0x00005f0008007a0c */ /* 0x000fe40004781270 */
[C---:B0-----:R-:W-:Y:S02]  /*5e50*/  IADD3 R41, R45.reuse, c[0x0][0x198], RZ ;  /* 0x000066002d297a10 */ /* 0x041fe40007ffe0ff */
[----:B------:R-:W-:Y:S02]  /*5e60*/  LEA.HI.X.SX32 R45, R45, R2, 0x1, P6 ;  /* 0x000000022d2d7211 */ /* 0x000fe400030f0eff */
[----:B------:R-:W-:Y:S02]  /*5e70*/  IADD3 R8, R3, 0x9, RZ ;  /* 0x0000000903087810 */ /* 0x000fe40007ffe0ff */
[----:B------:R-:W-:-:S02]  /*5e80*/  PRMT R20, R16, 0x7632, R20 ;  /* 0x0000763210147816 */ /* 0x000fc40000000014 */
[C---:B------:R-:W-:Y:S02]  /*5e90*/  LEA R40, P6, R41.reuse, R0, 0x1 ;  /* 0x0000000029287211 */ /* 0x040fe400078c08ff */
[C---:B-1----:R-:W-:Y:S01]  /*5ea0*/  IADD3 R47, R41.reuse, c[0x0][0x198], RZ ;  /* 0x00006600292f7a10 */ /* 0x042fe20007ffe0ff */
[----:B------:R0:W-:Y:S01]  /*5eb0*/  @P2 STG.E.U16 [R42.64], R20 ;  /* 0x000000142a002986 */ /* 0x0001e2000c101504 */
[----:B------:R-:W-:Y:S02]  /*5ec0*/  ISETP.LT.AND P3, PT, R8, c[0x0][0x17c], !P0 ;  /* 0x00005f0008007a0c */ /* 0x000fe40004761270 */
[----:B------:R-:W-:Y:S02]  /*5ed0*/  LEA.HI.X.SX32 R41, R41, R2, 0x1, P6 ;  /* 0x0000000229297211 */ /* 0x000fe400030f0eff */
[----:B------:R-:W-:Y:S02]  /*5ee0*/  IADD3 R8, R3, 0xa, RZ ;  /* 0x0000000a03087810 */ /* 0x000fe40007ffe0ff */
[----:B------:R-:W-:Y:S01]  /*5ef0*/  LEA R46, P6, R47, R0, 0x1 ;  /* 0x000000002f2e7211 */ /* 0x000fe200078c08ff */
[----:B------:R1:W-:Y:S01]  /*5f00*/  @P1 STG.E.U16 [R44.64], R32 ;  /* 0x000000202c001986 */ /* 0x0003e2000c101504 */
[----:B------:R-:W-:-:S02]  /*5f10*/  ISETP.LT.AND P2, PT, R8, c[0x0][0x17c], !P0 ;  /* 0x00005f0008007a0c */ /* 0x000fc40004741270 */
[C---:B0-----:R-:W-:Y:S02]  /*5f20*/  IADD3 R43, R47.reuse, c[0x0][0x198], RZ ;  /* 0x000066002f2b7a10 */ /* 0x041fe40007ffe0ff */
[----:B------:R-:W-:Y:S02]  /*5f30*/  LEA.HI.X.SX32 R47, R47, R2, 0x1, P6 ;  /* 0x000000022f2f7211 */ /* 0x000fe400030f0eff */
[----:B------:R-:W-:Y:S02]  /*5f40*/  IADD3 R8, R3, 0xb, RZ ;  /* 0x0000000b03087810 */ /* 0x000fe40007ffe0ff */
[----:B------:R-:W-:Y:S02]  /*5f50*/  PRMT R16, R32, 0x7632, R16 ;  /* 0x0000763220107816 */ /* 0x000fe40000000010 */
[C---:B------:R-:W-:Y:S02]  /*5f60*/  LEA R42, P6, R43.reuse, R0, 0x1 ;  /* 0x000000002b2a7211 */ /* 0x040fe400078c08ff */
[----:B-1----:R-:W-:Y:S01]  /*5f70*/  IADD3 R45, R43, c[0x0][0x198], RZ ;  /* 0x000066002b2d7a10 */ /* 0x002fe20007ffe0ff */
[----:B------:R0:W-:Y:S01]  /*5f80*/  @P5 STG.E.U16 [R40.64], R16 ;  /* 0x0000001028005986 */ /* 0x0001e2000c101504 */
[----:B------:R-:W-:-:S02]  /*5f90*/  ISETP.LT.AND P1, PT, R8, c[0x0][0x17c], !P0 ;  /* 0x00005f0008007a0c */ /* 0x000fc40004721270 */
[----:B------:R-:W-:Y:S02]  /*5fa0*/  LEA.HI.X.SX32 R43, R43, R2, 0x1, P6 ;  /* 0x000000022b2b7211 */ /* 0x000fe400030f0eff */
[----:B------:R-:W-:Y:S02]  /*5fb0*/  IADD3 R8, R3, 0xc, RZ ;  /* 0x0000000c03087810 */ /* 0x000fe40007ffe0ff */
[C---:B------:R-:W-:Y:S01]  /*5fc0*/  LEA R44, P6, R45.reuse, R0, 0x1 ;  /* 0x000000002d2c7211 */ /* 0x040fe200078c08ff */
[----:B------:R1:W-:Y:S01]  /*5fd0*/  @P4 STG.E.U16 [R46.64], R28 ;  /* 0x0000001c2e004986 */ /* 0x0003e2000c101504 */
[----:B------:R-:W-:Y:S02]  /*5fe0*/  ISETP.LT.AND P5, PT, R8, c[0x0][0x17c], !P0 ;  /* 0x00005f0008007a0c */ /* 0x000fe400047a1270 */
[C---:B0-----:R-:W-:Y:S02]  /*5ff0*/  IADD3 R41, R45.reuse, c[0x0][0x198], RZ ;  /* 0x000066002d297a10 */ /* 0x041fe40007ffe0ff */
[----:B------:R-:W-:-:S02]  /*6000*/  LEA.HI.X.SX32 R45, R45, R2, 0x1, P6 ;  /* 0x000000022d2d7211 */ /* 0x000fc400030f0eff */
[----:B------:R-:W-:Y:S02]  /*6010*/  IADD3 R8, R3, 0xd, RZ ;  /* 0x0000000d03087810 */ /* 0x000fe40007ffe0ff */
[----:B------:R-:W-:Y:S02]  /*6020*/  PRMT R20, R28, 0x7632, R20 ;  /* 0x000076321c147816 */ /* 0x000fe40000000014 */
[C---:B------:R-:W-:Y:S02]  /*6030*/  LEA R40, P6, R41.reuse, R0, 0x1 ;  /* 0x0000000029287211 */ /* 0x040fe400078c08ff */
[C---:B-1----:R-:W-:Y:S01]  /*6040*/  IADD3 R47, R41.reuse, c[0x0][0x198], RZ ;  /* 0x00006600292f7a10 */ /* 0x042fe20007ffe0ff */
[----:B------:R0:W-:Y:S01]  /*6050*/  @P3 STG.E.U16 [R42.64], R20 ;  /* 0x000000142a003986 */ /* 0x0001e2000c101504 */
[----:B------:R-:W-:Y:S02]  /*6060*/  ISETP.LT.AND P4, PT, R8, c[0x0][0x17c], !P0 ;  /* 0x00005f0008007a0c */ /* 0x000fe40004781270 */
[----:B------:R-:W-:-:S02]  /*6070*/  LEA.HI.X.SX32 R41, R41, R2, 0x1, P6 ;  /* 0x0000000229297211 */ /* 0x000fc400030f0eff */
[----:B------:R-:W-:Y:S02]  /*6080*/  IADD3 R8, R3, 0xe, RZ ;  /* 0x0000000e03087810 */ /* 0x000fe40007ffe0ff */
[C---:B------:R-:W-:Y:S01]  /*6090*/  LEA R46, P6, R47.reuse, R0, 0x1 ;  /* 0x000000002f2e7211 */ /* 0x040fe200078c08ff */
[----:B--2---:R1:W-:Y:S01]  /*60a0*/  @P2 STG.E.U16 [R44.64], R24 ;  /* 0x000000182c002986 */ /* 0x0043e2000c101504 */
[----:B------:R-:W-:Y:S02]  /*60b0*/  ISETP.LT.AND P3, PT, R8, c[0x0][0x17c], !P0 ;  /* 0x00005f0008007a0c */ /* 0x000fe40004761270 */
[C---:B0-----:R-:W-:Y:S02]  /*60c0*/  IADD3 R43, R47.reuse, c[0x0][0x198], RZ ;  /* 0x000066002f2b7a10 */ /* 0x041fe40007ffe0ff */
[----:B------:R-:W-:Y:S02]  /*60d0*/  LEA.HI.X.SX32 R47, R47, R2, 0x1, P6 ;  /* 0x000000022f2f7211 */ /* 0x000fe400030f0eff */
[----:B------:R-:W-:-:S02]  /*60e0*/  IADD3 R8, R3, 0xf, RZ ;  /* 0x0000000f03087810 */ /* 0x000fc40007ffe0ff */
[----:B------:R-:W-:Y:S02]  /*60f0*/  PRMT R16, R24, 0x7632, R16 ;  /* 0x0000763218107816 */ /* 0x000fe40000000010 */
[C---:B------:R-:W-:Y:S02]  /*6100*/  LEA R42, P6, R43.reuse, R0, 0x1 ;  /* 0x000000002b2a7211 */ /* 0x040fe400078c08ff */
[C---:B-1----:R-:W-:Y:S01]  /*6110*/  IADD3 R45, R43.reuse, c[0x0][0x198], RZ ;  /* 0x000066002b2d7a10 */ /* 0x042fe20007ffe0ff */
[----:B------:R0:W-:Y:S01]  /*6120*/  @P1 STG.E.U16 [R40.64], R16 ;  /* 0x0000001028001986 */ /* 0x0001e2000c101504 */
[----:B------:R-:W-:Y:S02]  /*6130*/  ISETP.LT.AND P2, PT, R8, c[0x0][0x17c], !P0 ;  /* 0x00005f0008007a0c */ /* 0x000fe40004741270 */
[----:B------:R-:W-:Y:S02]  /*6140*/  LEA.HI.X.SX32 R43, R43, R2, 0x1, P6 ;  /* 0x000000022b2b7211 */ /* 0x000fe400030f0eff */
[----:B------:R-:W-:-:S02]  /*6150*/  IADD3 R8, R3, 0x10, RZ ;  /* 0x0000001003087810 */ /* 0x000fc40007ffe0ff */
[C---:B------:R-:W-:Y:S01]  /*6160*/  LEA R44, P6, R45.reuse, R0, 0x1 ;  /* 0x000000002d2c7211 */ /* 0x040fe200078c08ff */
[----:B------:R1:W-:Y:S01]  /*6170*/  @P5 STG.E.U16 [R46.64], R12 ;  /* 0x0000000c2e005986 */ /* 0x0003e2000c101504 */
        /* <DEDUP_REMOVED lines=12> */
[----:B-----5:R1:W-:Y:S01]  /*6240*/  @P3 STG.E.U16 [R44.64], R4 ;  /* 0x000000042c003986 */ /* 0x0203e2000c101504 */
[----:B------:R-:W-:-:S02]  /*6250*/  ISETP.LT.AND P4, PT, R8, c[0x0][0x17c], !P0 ;  /* 0x00005f0008007a0c */ /* 0x000fc40004781270 */
[C---:B0-----:R-:W-:Y:S02]  /*6260*/  IADD3 R43, R47.reuse, c[0x0][0x198], RZ ;  /* 0x000066002f2b7a10 */ /* 0x041fe40007ffe0ff */
[----:B------:R-:W-:Y:S02]  /*6270*/  PRMT R12, R4, 0x7632, R12 ;  /* 0x00007632040c7816 */ /* 0x000fe4000000000c */
[----:B------:R-:W-:Y:S02]  /*6280*/  LEA.HI.X.SX32 R47, R47, R2, 0x1, P6 ;  /* 0x000000022f2f7211 */ /* 0x000fe400030f0eff */
[----:B------:R-:W-:Y:S02]  /*6290*/  IADD3 R8, R3, 0x13, RZ ;  /* 0x0000001303087810 */ /* 0x000fe40007ffe0ff */
[C---:B------:R-:W-:Y:S02]  /*62a0*/  LEA R42, P6, R43.reuse, R0, 0x1 ;  /* 0x000000002b2a7211 */ /* 0x040fe400078c08ff */
[----:B-1----:R-:W-:-:S02]  /*62b0*/  IADD3 R45, R43, c[0x0][0x198], RZ ;  /* 0x000066002b2d7a10 */ /* 0x002fc40007ffe0ff */
[----:B------:R-:W-:Y:S01]  /*62c0*/  IADD3 R4, R3, 0x15, RZ ;  /* 0x0000001503047810 */ /* 0x000fe20007ffe0ff */
[----:B------:R0:W-:Y:S01]  /*62d0*/  @P2 STG.E.U16 [R40.64], R12 ;  /* 0x0000000c28002986 */ /* 0x0001e2000c101504 */
[----:B------:R-:W-:Y:S02]  /*62e0*/  ISETP.LT.AND P3, PT, R8, c[0x0][0x17c], !P0 ;  /* 0x00005f0008007a0c */ /* 0x000fe40004761270 */
[----:B------:R-:W-:Y:S01]  /*62f0*/  LEA.HI.X.SX32 R43, R43, R2, 0x1, P6 ;  /* 0x000000022b2b7211 */ /* 0x000fe200030f0eff */
[----:B------:R1:W-:Y:S01]  /*6300*/  @P1 STG.E.U16 [R46.64], R9 ;  /* 0x000000092e001986 */ /* 0x0003e2000c101504 */
[----:B------:R-:W-:Y:S02]  /*6310*/  IADD3 R8, R3, 0x14, RZ ;  /* 0x0000001403087810 */ /* 0x000fe40007ffe0ff */
[----:B------:R-:W-:Y:S02]  /*6320*/  PRMT R16, R9, 0x7632, R16 ;  /* 0x0000763209107816 */ /* 0x000fe40000000010 */
[----:B------:R-:W-:-:S02]  /*6330*/  LEA R44, P6, R45, R0, 0x1 ;  /* 0x000000002d2c7211 */ /* 0x000fc400078c08ff */
[----:B------:R-:W-:Y:S02]  /*6340*/  ISETP.LT.AND P1, PT, R4, c[0x0][0x17c], !P0 ;  /* 0x00005f0004007a0c */ /* 0x000fe40004721270 */
[----:B0-----:R-:W-:Y:S02]  /*6350*/  IADD3 R41, R45, c[0x0][0x198], RZ ;  /* 0x000066002d297a10 */ /* 0x001fe40007ffe0ff */
[----:B------:R-:W-:Y:S01]  /*6360*/  IADD3 R4, R3, 0x16, RZ ;  /* 0x0000001603047810 */ /* 0x000fe20007ffe0ff */
[----:B------:R0:W-:Y:S01]  /*6370*/  @P5 STG.E.U16 [R42.64], R16 ;  /* 0x000000102a005986 */ /* 0x0001e2000c101504 */
[----:B------:R-:W-:Y:S02]  /*6380*/  ISETP.LT.AND P2, PT, R8, c[0x0][0x17c], !P0 ;  /* 0x00005f0008007a0c */ /* 0x000fe40004741270 */
[----:B------:R-:W-:Y:S02]  /*6390*/  LEA.HI.X.SX32 R45, R45, R2, 0x1, P6 ;  /* 0x000000022d2d7211 */ /* 0x000fe400030f0eff */
[----:B------:R-:W-:-:S02]  /*63a0*/  LEA R8, P6, R41, R0, 0x1 ;  /* 0x0000000029087211 */ /* 0x000fc400078c08ff */
[----:B------:R-:W-:Y:S02]  /*63b0*/  ISETP.LT.AND P5, PT, R4, c[0x0][0x17c], !P0 ;  /* 0x00005f0004007a0c */ /* 0x000fe400047a1270 */
[----:B-1----:R-:W-:Y:S02]  /*63c0*/  IADD3 R47, R41, c[0x0][0x198], RZ ;  /* 0x00006600292f7a10 */ /* 0x002fe40007ffe0ff */
[----:B------:R-:W-:Y:S01]  /*63d0*/  IADD3 R4, R3, 0x17, RZ ;  /* 0x0000001703047810 */ /* 0x000fe20007ffe0ff */
[----:B------:R1:W-:Y:S01]  /*63e0*/  @P4 STG.E.U16 [R44.64], R21 ;  /* 0x000000152c004986 */ /* 0x0003e2000c101504 */
[----:B------:R-:W-:Y:S02]  /*63f0*/  LEA.HI.X.SX32 R9, R41, R2, 0x1, P6 ;  /* 0x0000000229097211 */ /* 0x000fe400030f0eff */
[----:B------:R-:W-:Y:S02]  /*6400*/  PRMT R12, R21, 0x7632, R12 ;  /* 0x00007632150c7816 */ /* 0x000fe4000000000c */
[----:B------:R-:W-:-:S02]  /*6410*/  LEA R40, P6, R47, R0, 0x1 ;  /* 0x000000002f287211 */ /* 0x000fc400078c08ff */
[----:B------:R-:W-:Y:S02]  /*6420*/  ISETP.LT.AND P4, PT, R4, c[0x0][0x17c], !P0 ;  /* 0x00005f0004007a0c */ /* 0x000fe40004781270 */
[----:B0-----:R-:W-:Y:S02]  /*6430*/  IADD3 R43, R47, c[0x0][0x198], RZ ;  /* 0x000066002f2b7a10 */ /* 0x001fe40007ffe0ff */
[----:B------:R-:W-:Y:S01]  /*6440*/  IADD3 R4, R3, 0x18, RZ ;  /* 0x0000001803047810 */ /* 0x000fe20007ffe0ff */
[----:B------:R0:W-:Y:S01]  /*6450*/  @P3 STG.E.U16 [R8.64], R12 ;  /* 0x0000000c08003986 */ /* 0x0001e2000c101504 */
[----:B------:R-:W-:Y:S02]  /*6460*/  LEA.HI.X.SX32 R41, R47, R2, 0x1, P6 ;  /* 0x000000022f297211 */ /* 0x000fe400030f0eff */
[----:B------:R-:W-:Y:S02]  /*6470*/  LEA R20, P6, R43, R0, 0x1 ;  /* 0x000000002b147211 */ /* 0x000fe400078c08ff */
[----:B------:R-:W-:-:S02]  /*6480*/  ISETP.LT.AND P3, PT, R4, c[0x0][0x17c], !P0 ;  /* 0x00005f0004007a0c */ /* 0x000fc40004761270 */
[----:B-1----:R-:W-:Y:S02]  /*6490*/  IADD3 R45, R43, c[0x0][0x198], RZ ;  /* 0x000066002b2d7a10 */ /* 0x002fe40007ffe0ff */
[----:B------:R-:W-:Y:S01]  /*64a0*/  IADD3 R4, R3, 0x19, RZ ;  /* 0x0000001903047810 */ /* 0x000fe20007ffe0ff */
[----:B------:R1:W-:Y:S01]  /*64b0*/  @P2 STG.E.U16 [R40.64], R17 ;  /* 0x0000001128002986 */ /* 0x0003e2000c101504 */
[----:B------:R-:W-:Y:S02]  /*64c0*/  LEA.HI.X.SX32 R21, R43, R2, 0x1, P6 ;  /* 0x000000022b157211 */ /* 0x000fe400030f0eff */
[----:B------:R-:W-:Y:S02]  /*64d0*/  PRMT R24, R17, 0x7632, R24 ;  /* 0x0000763211187816 */ /* 0x000fe40000000018 */
[----:B------:R-:W-:Y:S02]  /*64e0*/  LEA R42, P6, R45, R0, 0x1 ;  /* 0x000000002d2a7211 */ /* 0x000fe400078c08ff */
[----:B------:R-:W-:-:S02]  /*64f0*/  ISETP.LT.AND P2, PT, R4, c[0x0][0x17c], !P0 ;  /* 0x00005f0004007a0c */ /* 0x000fc40004741270 */
[----:B0-----:R-:W-:Y:S02]  /*6500*/  IADD3 R9, R45, c[0x0][0x198], RZ ;  /* 0x000066002d097a10 */ /* 0x001fe40007ffe0ff */
[----:B------:R-:W-:Y:S01]  /*6510*/  IADD3 R4, R3, 0x1a, RZ ;  /* 0x0000001a03047810 */ /* 0x000fe20007ffe0ff */
[----:B------:R0:W-:Y:S01]  /*6520*/  @P1 STG.E.U16 [R20.64], R24 ;  /* 0x0000001814001986 */ /* 0x0001e2000c101504 */
[----:B------:R-:W-:Y:S02]  /*6530*/  LEA.HI.X.SX32 R43, R45, R2, 0x1, P6 ;  /* 0x000000022d2b7211 */ /* 0x000fe400030f0eff */
[C---:B------:R-:W-:Y:S02]  /*6540*/  LEA R8, P6, R9.reuse, R0, 0x1 ;  /* 0x0000000009087211 */ /* 0x040fe400078c08ff */
[----:B------:R-:W-:Y:S02]  /*6550*/  ISETP.LT.AND P1, PT, R4, c[0x0][0x17c], !P0 ;  /* 0x00005f0004007a0c */ /* 0x000fe40004721270 */
[----:B-1----:R-:W-:-:S02]  /*6560*/  IADD3 R17, R9, c[0x0][0x198], RZ ;  /* 0x0000660009117a10 */ /* 0x002fc40007ffe0ff */
[----:B------:R-:W-:Y:S01]  /*6570*/  IADD3 R4, R3, 0x1b, RZ ;  /* 0x0000001b03047810 */ /* 0x000fe20007ffe0ff */
[----:B------:R1:W-:Y:S01]  /*6580*/  @P5 STG.E.U16 [R42.64], R33 ;  /* 0x000000212a005986 */ /* 0x0003e2000c101504 */
[----:B------:R-:W-:Y:S02]  /*6590*/  LEA.HI.X.SX32 R9, R9, R2, 0x1, P6 ;  /* 0x0000000209097211 */ /* 0x000fe400030f0eff */
[----:B------:R-:W-:Y:S02]  /*65a0*/  PRMT R12, R33, 0x7632, R12 ;  /* 0x00007632210c7816 */ /* 0x000fe4000000000c */
[C---:B------:R-:W-:Y:S02]  /*65b0*/  LEA R16, P6, R17.reuse, R0, 0x1 ;  /* 0x0000000011107211 */ /* 0x040fe400078c08ff */
[----:B------:R-:W-:Y:S02]  /*65c0*/  ISETP.LT.AND P5, PT, R4, c[0x0][0x17c], !P0 ;  /* 0x00005f0004007a0c */ /* 0x000fe400047a1270 */
[----:B0-----:R-:W-:-:S02]  /*65d0*/  IADD3 R21, R17, c[0x0][0x198], RZ ;  /* 0x0000660011157a10 */ /* 0x001fc40007ffe0ff */
[----:B------:R-:W-:Y:S01]  /*65e0*/  IADD3 R4, R3, 0x1c, RZ ;  /* 0x0000001c03047810 */ /* 0x000fe20007ffe0ff */
[----:B------:R0:W-:Y:S01]  /*65f0*/  @P4 STG.E.U16 [R8.64], R12 ;  /* 0x0000000c08004986 */ /* 0x0001e2000c101504 */
[----:B------:R-:W-:Y:S02]  /*6600*/  LEA.HI.X.SX32 R17, R17, R2, 0x1, P6 ;  /* 0x0000000211117211 */ /* 0x000fe400030f0eff */
[C---:B------:R-:W-:Y:S02]  /*6610*/  LEA R20, P6, R21.reuse, R0, 0x1 ;  /* 0x0000000015147211 */ /* 0x040fe400078c08ff */
[----:B------:R-:W-:Y:S02]  /*6620*/  ISETP.LT.AND P4, PT, R4, c[0x0][0x17c], !P0 ;  /* 0x00005f0004007a0c */ /* 0x000fe40004781270 */
[----:B-1----:R-:W-:Y:S02]  /*6630*/  IADD3 R33, R21, c[0x0][0x198], RZ ;  /* 0x0000660015217a10 */ /* 0x002fe40007ffe0ff */
[----:B------:R-:W-:Y:S01]  /*6640*/  IADD3 R4, R3, 0x1d, RZ ;  /* 0x0000001d03047810 */ /* 0x000fe20007ffe0ff */
[----:B------:R1:W-:Y:S01]  /*6650*/  @P3 STG.E.U16 [R16.64], R29 ;  /* 0x0000001d10003986 */ /* 0x0003e2000c101504 */
[----:B------:R-:W-:-:S02]  /*6660*/  LEA.HI.X.SX32 R21, R21, R2, 0x1, P6 ;  /* 0x0000000215157211 */ /* 0x000fc400030f0eff */
[----:B------:R-:W-:Y:S02]  /*6670*/  PRMT R24, R29, 0x7632, R24 ;  /* 0x000076321d187816 */ /* 0x000fe40000000018 */
[C---:B------:R-:W-:Y:S02]  /*6680*/  LEA R32, P6, R33.reuse, R0, 0x1 ;  /* 0x0000000021207211 */ /* 0x040fe400078c08ff */
[----:B------:R-:W-:Y:S02]  /*6690*/  ISETP.LT.AND P3, PT, R4, c[0x0][0x17c], !P0 ;  /* 0x00005f0004007a0c */ /* 0x000fe40004761270 */
[----:B0-----:R-:W-:Y:S02]  /*66a0*/  IADD3 R9, R33, c[0x0][0x198], RZ ;  /* 0x0000660021097a10 */ /* 0x001fe40007ffe0ff */
[----:B------:R-:W-:Y:S01]  /*66b0*/  IADD3 R4, R3, 0x1e, RZ ;  /* 0x0000001e03047810 */ /* 0x000fe20007ffe0ff */
[----:B------:R0:W-:Y:S01]  /*66c0*/  @P2 STG.E.U16 [R20.64], R24 ;  /* 0x0000001814002986 */ /* 0x0001e2000c101504 */
[----:B------:R-:W-:-:S02]  /*66d0*/  LEA.HI.X.SX32 R33, R33, R2, 0x1, P6 ;  /* 0x0000000221217211 */ /* 0x000fc400030f0eff */
[C---:B------:R-:W-:Y:S02]  /*66e0*/  LEA R8, P6, R9.reuse, R0, 0x1 ;  /* 0x0000000009087211 */ /* 0x040fe400078c08ff */
[----:B------:R-:W-:Y:S02]  /*66f0*/  ISETP.LT.AND P2, PT, R4, c[0x0][0x17c], !P0 ;  /* 0x00005f0004007a0c */ /* 0x000fe40004741270 */
[----:B-1----:R-:W-:Y:S02]  /*6700*/  IADD3 R17, R9, c[0x0][0x198], RZ ;  /* 0x0000660009117a10 */ /* 0x002fe40007ffe0ff */
[----:B------:R-:W-:Y:S01]  /*6710*/  IADD3 R4, R3, 0x1f, RZ ;  /* 0x0000001f03047810 */ /* 0x000fe20007ffe0ff */
[----:B------:R1:W-:Y:S01]  /*6720*/  @P1 STG.E.U16 [R32.64], R25 ;  /* 0x0000001920001986 */ /* 0x0003e2000c101504 */
[----:B------:R-:W-:Y:S02]  /*6730*/  LEA.HI.X.SX32 R9, R9, R2, 0x1, P6 ;  /* 0x0000000209097211 */ /* 0x000fe400030f0eff */
[----:B------:R-:W-:-:S02]  /*6740*/  PRMT R12, R25, 0x7632, R12 ;  /* 0x00007632190c7816 */ /* 0x000fc4000000000c */
[C---:B------:R-:W-:Y:S02]  /*6750*/  LEA R16, P6, R17.reuse, R0, 0x1 ;  /* 0x0000000011107211 */ /* 0x040fe400078c08ff */
[----:B------:R-:W-:Y:S02]  /*6760*/  ISETP.LT.AND P1, PT, R4, c[0x0][0x17c], !P0 ;  /* 0x00005f0004007a0c */ /* 0x000fe40004721270 */
[----:B0-----:R-:W-:Y:S02]  /*6770*/  IADD3 R21, R17, c[0x0][0x198], RZ ;  /* 0x0000660011157a10 */ /* 0x001fe40007ffe0ff */
[----:B------:R-:W-:Y:S01]  /*6780*/  IADD3 R4, R3, 0x20, RZ ;  /* 0x0000002003047810 */ /* 0x000fe20007ffe0ff */
[----:B------:R0:W-:Y:S01]  /*6790*/  @P5 STG.E.U16 [R8.64], R12 ;  /* 0x0000000c08005986 */ /* 0x0001e2000c101504 */
[----:B------:R-:W-:Y:S02]  /*67a0*/  LEA.HI.X.SX32 R17, R17, R2, 0x1, P6 ;  /* 0x0000000211117211 */ /* 0x000fe400030f0eff */
[----:B------:R-:W-:-:S02]  /*67b0*/  LEA R20, P6, R21, R0, 0x1 ;  /* 0x0000000015147211 */ /* 0x000fc400078c08ff */
[----:B------:R-:W-:Y:S02]  /*67c0*/  ISETP.LT.AND P5, PT, R4, c[0x0][0x17c], !P0 ;  /* 0x00005f0004007a0c */ /* 0x000fe400047a1270 */
[----:B-1----:R-:W-:Y:S02]  /*67d0*/  IADD3 R25, R21, c[0x0][0x198], RZ ;  /* 0x0000660015197a10 */ /* 0x002fe40007ffe0ff */
[----:B------:R-:W-:Y:S01]  /*67e0*/  IADD3 R4, R3, 0x21, RZ ;  /* 0x0000002103047810 */ /* 0x000fe20007ffe0ff */
[----:B------:R1:W-:Y:S01]  /*67f0*/  @P4 STG.E.U16 [R16.64], R13 ;  /* 0x0000000d10004986 */ /* 0x0003e2000c101504 */
[----:B------:R-:W-:Y:S02]  /*6800*/  LEA.HI.X.SX32 R21, R21, R2, 0x1, P6 ;  /* 0x0000000215157211 */ /* 0x000fe400030f0eff */
[----:B------:R-:W-:Y:S02]  /*6810*/  LEA R24, P6, R25, R0, 0x1 ;  /* 0x0000000019187211 */ /* 0x000fe400078c08ff */
[----:B------:R-:W-:-:S02]  /*6820*/  ISETP.LT.AND P4, PT, R4, c[0x0][0x17c], !P0 ;  /* 0x00005f0004007a0c */ /* 0x000fc40004781270 */
[----:B0-----:R-:W-:Y:S02]  /*6830*/  IADD3 R9, R25, c[0x0][0x198], RZ ;  /* 0x0000660019097a10 */ /* 0x001fe40007ffe0ff */
[----:B------:R-:W-:Y:S02]  /*6840*/  IADD3 R4, R3, 0x22, RZ ;  /* 0x0000002203047810 */ /* 0x000fe40007ffe0ff */
[----:B-1----:R-:W-:Y:S02]  /*6850*/  PRMT R17, R13, 0x7632, R17 ;  /* 0x000076320d117816 */ /* 0x002fe40000000011 */
[----:B------:R-:W-:Y:S02]  /*6860*/  LEA.HI.X.SX32 R25, R25, R2, 0x1, P6 ;  /* 0x0000000219197211 */ /* 0x000fe400030f0eff */
[----:B------:R-:W-:Y:S01]  /*6870*/  LEA R8, P6, R9, R0, 0x1 ;  /* 0x0000000009087211 */ /* 0x000fe200078c08ff */
[----:B------:R0:W-:Y:S01]  /*6880*/  @P3 STG.E.U16 [R20.64], R17 ;  /* 0x0000001114003986 */ /* 0x0001e2000c101504 */
[----:B------:R-:W-:-:S02]  /*6890*/  ISETP.LT.AND P3, PT, R4, c[0x0][0x17c], !P0 ;  /* 0x00005f0004007a0c */ /* 0x000fc40004761270 */
[----:B------:R-:W-:Y:S02]  /*68a0*/  IADD3 R13, R9, c[0x0][0x198], RZ ;  /* 0x00006600090d7a10 */ /* 0x000fe40007ffe0ff */
[----:B------:R-:W-:Y:S01]  /*68b0*/  IADD3 R4, R3, 0x23, RZ ;  /* 0x0000002303047810 */ /* 0x000fe20007ffe0ff */
[----:B------:R1:W-:Y:S01]  /*68c0*/  @P2 STG.E.U16 [R24.64], R5 ;  /* 0x0000000518002986 */ /* 0x0003e2000c101504 */
[----:B------:R-:W-:Y:S02]  /*68d0*/  LEA.HI.X.SX32 R9, R9, R2, 0x1, P6 ;  /* 0x0000000209097211 */ /* 0x000fe400030f0eff */
[----:B------:R-:W-:Y:S02]  /*68e0*/  LEA R12, P6, R13, R0, 0x1 ;  /* 0x000000000d0c7211 */ /* 0x000fe400078c08ff */
[----:B------:R-:W-:Y:S02]  /*68f0*/  ISETP.LT.AND P2, PT, R4, c[0x0][0x17c], !P0 ;  /* 0x00005f0004007a0c */ /* 0x000fe40004741270 */
[----:B------:R-:W-:-:S02]  /*6900*/  IADD3 R4, R3, 0x24, RZ ;  /* 0x0000002403047810 */ /* 0x000fc40007ffe0ff */
[----:B0-----:R-:W-:Y:S02]  /*6910*/  IADD3 R17, R13, c[0x0][0x198], RZ ;  /* 0x000066000d117a10 */ /* 0x001fe40007ffe0ff */
[----:B-1----:R-:W-:Y:S02]  /*6920*/  PRMT R25, R5, 0x7632, R25 ;  /* 0x0000763205197816 */ /* 0x002fe40000000019 */
[----:B------:R-:W-:Y:S02]  /*6930*/  LEA.HI.X.SX32 R13, R13, R2, 0x1, P6 ;  /* 0x000000020d0d7211 */ /* 0x000fe400030f0eff */
[----:B------:R-:W-:Y:S01]  /*6940*/  IADD3 R5, R3, 0x25, RZ ;  /* 0x0000002503057810 */ /* 0x000fe20007ffe0ff */
[----:B------:R0:W-:Y:S01]  /*6950*/  @P1 STG.E.U16 [R8.64], R25 ;  /* 0x0000001908001986 */ /* 0x0001e2000c101504 */
[----:B------:R-:W-:Y:S02]  /*6960*/  ISETP.LT.AND P1, PT, R4, c[0x0][0x17c], !P0 ;  /* 0x00005f0004007a0c */ /* 0x000fe40004721270 */
[C---:B------:R-:W-:Y:S01]  /*6970*/  LEA R4, P6, R17.reuse, R0, 0x1 ;  /* 0x0000000011047211 */ /* 0x040fe200078c08ff */
[----:B------:R1:W-:Y:S01]  /*6980*/  @P5 STG.E.U16 [R12.64], R10 ;  /* 0x0000000a0c005986 */ /* 0x0003e2000c101504 */
[----:B------:R-:W-:-:S02]  /*6990*/  IADD3 R21, R17, c[0x0][0x198], RZ ;  /* 0x0000660011157a10 */ /* 0x000fc40007ffe0ff */
[----:B------:R-:W-:Y:S02]  /*69a0*/  ISETP.LT.AND P5, PT, R5, c[0x0][0x17c], !P0 ;  /* 0x00005f0005007a0c */ /* 0x000fe400047a1270 */
[----:B------:R-:W-:Y:S02]  /*69b0*/  LEA.HI.X.SX32 R5, R17, R2, 0x1, P6 ;  /* 0x0000000211057211 */ /* 0x000fe400030f0eff */
[C---:B------:R-:W-:Y:S02]  /*69c0*/  LEA R16, P6, R21.reuse, R0, 0x1 ;  /* 0x0000000015107211 */ /* 0x040fe400078c08ff */
[----:B------:R-:W-:Y:S02]  /*69d0*/  PRMT R24, R10, 0x7632, R24 ;  /* 0x000076320a187816 */ /* 0x000fe40000000018 */
[C---:B0-----:R-:W-:Y:S02]  /*69e0*/  IADD3 R25, R21.reuse, c[0x0][0x198], RZ ;  /* 0x0000660015197a10 */ /* 0x041fe40007ffe0ff */
[----:B------:R-:W-:-:S02]  /*69f0*/  LEA.HI.X.SX32 R17, R21, R2, 0x1, P6 ;  /* 0x0000000215117211 */ /* 0x000fc400030f0eff */
[----:B------:R-:W-:Y:S01]  /*6a00*/  IADD3 R9, R3, 0x27, RZ ;  /* 0x0000002703097810 */ /* 0x000fe20007ffe0ff */
[----:B------:R0:W-:Y:S01]  /*6a10*/  @P4 STG.E.U16 [R4.64], R24 ;  /* 0x0000001804004986 */ /* 0x0001e2000c101504 */
[C---:B------:R-:W-:Y:S02]  /*6a20*/  LEA R8, P6, R25.reuse, R0, 0x1 ;  /* 0x0000000019087211 */ /* 0x040fe400078c08ff */
[----:B-1----:R-:W-:Y:S01]  /*6a30*/  IADD3 R13, R25, c[0x0][0x198], RZ ;  /* 0x00006600190d7a10 */ /* 0x002fe20007ffe0ff */
[----:B------:R1:W-:Y:S01]  /*6a40*/  @P3 STG.E.U16 [R16.64], R22 ;  /* 0x0000001610003986 */ /* 0x0003e2000c101504 */
[----:B------:R-:W-:Y:S02]  /*6a50*/  IADD3 R20, R3, 0x26, RZ ;  /* 0x0000002603147810 */ /* 0x000fe40007ffe0ff */
[----:B------:R-:W-:Y:S02]  /*6a60*/  ISETP.LT.AND P3, PT, R9, c[0x0][0x17c], !P0 ;  /* 0x00005f0009007a0c */ /* 0x000fe40004761270 */
[----:B------:R-:W-:-:S02]  /*6a70*/  LEA.HI.X.SX32 R9, R25, R2, 0x1, P6 ;  /* 0x0000000219097211 */ /* 0x000fc400030f0eff */
[C---:B------:R-:W-:Y:S02]  /*6a80*/  LEA R12, P6, R13.reuse, R0, 0x1 ;  /* 0x000000000d0c7211 */ /* 0x040fe400078c08ff */
[----:B------:R-:W-:Y:S02]  /*6a90*/  ISETP.LT.AND P4, PT, R20, c[0x0][0x17c], !P0 ;  /* 0x00005f0014007a0c */ /* 0x000fe40004781270 */
[----:B------:R-:W-:Y:S02]  /*6aa0*/  PRMT R20, R22, 0x7632, R20 ;  /* 0x0000763216147816 */ /* 0x000fe40000000014 */
[C---:B------:R-:W-:Y:S02]  /*6ab0*/  IADD3 R21, R13.reuse, c[0x0][0x198], RZ ;  /* 0x000066000d157a10 */ /* 0x040fe40007ffe0ff */
[----:B------:R-:W-:Y:S02]  /*6ac0*/  LEA.HI.X.SX32 R13, R13, R2, 0x1, P6 ;  /* 0x000000020d0d7211 */ /* 0x000fe400030f0eff */
[----:B0-----:R-:W-:Y:S01]  /*6ad0*/  IADD3 R5, R3, 0x29, RZ ;  /* 0x0000002903057810 */ /* 0x001fe20007ffe0ff */
[----:B------:R0:W-:Y:S01]  /*6ae0*/  @P2 STG.E.U16 [R8.64], R20 ;  /* 0x0000001408002986 */ /* 0x0001e2000c101504 */
[----:B------:R-:W-:-:S02]  /*6af0*/  LEA R4, P6, R21, R0, 0x1 ;  /* 0x0000000015047211 */ /* 0x000fc400078c08ff */
[----:B-1----:R-:W-:Y:S01]  /*6b00*/  IADD3 R17, R21, c[0x0][0x198], RZ ;  /* 0x0000660015117a10 */ /* 0x002fe20007ffe0ff */
[----:B------:R1:W-:Y:S01]  /*6b10*/  @P1 STG.E.U16 [R12.64], R18 ;  /* 0x000000120c001986 */ /* 0x0003e2000c101504 */
[----:B------:R-:W-:Y:S02]  /*6b20*/  ISETP.LT.AND P1, PT, R5, c[0x0][0x17c], !P0 ;  /* 0x00005f0005007a0c */ /* 0x000fe40004721270 */
[----:B------:R-:W-:Y:S02]  /*6b30*/  LEA.HI.X.SX32 R5, R21, R2, 0x1, P6 ;  /* 0x0000000215057211 */ /* 0x000fe400030f0eff */
[C---:B------:R-:W-:Y:S02]  /*6b40*/  LEA R16, P6, R17.reuse, R0, 0x1 ;  /* 0x0000000011107211 */ /* 0x040fe400078c08ff */
[----:B------:R-:W-:Y:S02]  /*6b50*/  PRMT R22, R18, 0x7632, R22 ;  /* 0x0000763212167816 */ /* 0x000fe40000000016 */
[----:B------:R-:W-:-:S02]  /*6b60*/  IADD3 R21, R17, c[0x0][0x198], RZ ;  /* 0x0000660011157a10 */ /* 0x000fc40007ffe0ff */
[----:B------:R-:W-:Y:S02]  /*6b70*/  IADD3 R10, R3, 0x28, RZ ;  /* 0x00000028030a7810 */ /* 0x000fe40007ffe0ff */
[----:B------:R-:W-:Y:S02]  /*6b80*/  LEA.HI.X.SX32 R17, R17, R2, 0x1, P6 ;  /* 0x0000000211117211 */ /* 0x000fe400030f0eff */
[----:B0-----:R-:W-:Y:S01]  /*6b90*/  IADD3 R9, R3, 0x2b, RZ ;  /* 0x0000002b03097810 */ /* 0x001fe20007ffe0ff */
[----:B------:R0:W-:Y:S01]  /*6ba0*/  @P5 STG.E.U16 [R4.64], R22 ;  /* 0x0000001604005986 */ /* 0x0001e2000c101504 */
[C---:B------:R-:W-:Y:S02]  /*6bb0*/  LEA R8, P6, R21.reuse, R0, 0x1 ;  /* 0x0000000015087211 */ /* 0x040fe400078c08ff */
[----:B------:R-:W-:Y:S01]  /*6bc0*/  ISETP.LT.AND P2, PT, R10, c[0x0][0x17c], !P0 ;  /* 0x00005f000a007a0c */ /* 0x000fe20004741270 */
[----:B------:R2:W-:Y:S01]  /*6bd0*/  @P4 STG.E.U16 [R16.64], R34 ;  /* 0x0000002210004986 */ /* 0x0005e2000c101504 */
[----:B-1----:R-:W-:-:S02]  /*6be0*/  IADD3 R13, R21, c[0x0][0x198], RZ ;  /* 0x00006600150d7a10 */ /* 0x002fc40007ffe0ff */
[----:B------:R-:W-:Y:S02]  /*6bf0*/  ISETP.LT.AND P4, PT, R9, c[0x0][0x17c], !P0 ;  /* 0x00005f0009007a0c */ /* 0x000fe40004781270 */
[----:B------:R-:W-:Y:S02]  /*6c00*/  LEA.HI.X.SX32 R9, R21, R2, 0x1, P6 ;  /* 0x0000000215097211 */ /* 0x000fe400030f0eff */
[C---:B------:R-:W-:Y:S02]  /*6c10*/  LEA R12, P6, R13.reuse, R0, 0x1 ;  /* 0x000000000d0c7211 */ /* 0x040fe400078c08ff */
[----:B------:R-:W-:Y:S02]  /*6c20*/  PRMT R18, R34, 0x7632, R18 ;  /* 0x0000763222127816 */ /* 0x000fe40000000012 */
[----:B------:R-:W-:Y:S02]  /*6c30*/  IADD3 R21, R13, c[0x0][0x198], RZ ;  /* 0x000066000d157a10 */ /* 0x000fe40007ffe0ff */
[----:B------:R-:W-:-:S02]  /*6c40*/  IADD3 R10, R3, 0x2a, RZ ;  /* 0x0000002a030a7810 */ /* 0x000fc40007ffe0ff */
[----:B------:R-:W-:Y:S02]  /*6c50*/  LEA.HI.X.SX32 R13, R13, R2, 0x1, P6 ;  /* 0x000000020d0d7211 */ /* 0x000fe400030f0eff */
[----:B0-----:R-:W-:Y:S01]  /*6c60*/  IADD3 R5, R3, 0x2d, RZ ;  /* 0x0000002d03057810 */ /* 0x001fe20007ffe0ff */
[----:B------:R0:W-:Y:S01]  /*6c70*/  @P3 STG.E.U16 [R8.64], R18 ;  /* 0x0000001208003986 */ /* 0x0001e2000c101504 */
[C---:B------:R-:W-:Y:S02]  /*6c80*/  LEA R4, P6, R21.reuse, R0, 0x1 ;  /* 0x0000000015047211 */ /* 0x040fe400078c08ff */
[----:B------:R-:W-:Y:S01]  /*6c90*/  ISETP.LT.AND P5, PT, R10, c[0x0][0x17c], !P0 ;  /* 0x00005f000a007a0c */ /* 0x000fe200047a1270 */
[----:B------:R1:W-:Y:S01]  /*6ca0*/  @P2 STG.E.U16 [R12.64], R30 ;  /* 0x0000001e0c002986 */ /* 0x0003e2000c101504 */
[----:B--2---:R-:W-:Y:S02]  /*6cb0*/  IADD3 R17, R21, c[0x0][0x198], RZ ;  /* 0x0000660015117a10 */ /* 0x004fe40007ffe0ff */
[----:B------:R-:W-:-:S02]  /*6cc0*/  ISETP.LT.AND P2, PT, R5, c[0x0][0x17c], !P0 ;  /* 0x00005f0005007a0c */ /* 0x000fc40004741270 */
[----:B------:R-:W-:Y:S02]  /*6cd0*/  LEA.HI.X.SX32 R5, R21, R2, 0x1, P6 ;  /* 0x0000000215057211 */ /* 0x000fe400030f0eff */
[C---:B------:R-:W-:Y:S02]  /*6ce0*/  LEA R16, P6, R17.reuse, R0, 0x1 ;  /* 0x0000000011107211 */ /* 0x040fe400078c08ff */
[----:B------:R-:W-:Y:S02]  /*6cf0*/  PRMT R20, R30, 0x7632, R20 ;  /* 0x000076321e147816 */ /* 0x000fe40000000014 */
[----:B------:R-:W-:Y:S02]  /*6d00*/  IADD3 R21, R17, c[0x0][0x198], RZ ;  /* 0x0000660011157a10 */ /* 0x000fe40007ffe0ff */
[----:B------:R-:W-:Y:S02]  /*6d10*/  IADD3 R10, R3, 0x2c, RZ ;  /* 0x0000002c030a7810 */ /* 0x000fe40007ffe0ff */
[----:B------:R-:W-:-:S02]  /*6d20*/  LEA.HI.X.SX32 R17, R17, R2, 0x1, P6 ;  /* 0x0000000211117211 */ /* 0x000fc400030f0eff */
[----:B0-----:R-:W-:Y:S01]  /*6d30*/  IADD3 R9, R3, 0x2f, RZ ;  /* 0x0000002f03097810 */ /* 0x001fe20007ffe0ff */
[----:B------:R0:W-:Y:S01]  /*6d40*/  @P1 STG.E.U16 [R4.64], R20 ;  /* 0x0000001404001986 */ /* 0x0001e2000c101504 */
[C---:B------:R-:W-:Y:S02]  /*6d50*/  LEA R8, P6, R21.reuse, R0, 0x1 ;  /* 0x0000000015087211 */ /* 0x040fe400078c08ff */
[----:B------:R-:W-:Y:S01]  /*6d60*/  ISETP.LT.AND P3, PT, R10, c[0x0][0x17c], !P0 ;  /* 0x00005f000a007a0c */ /* 0x000fe20004761270 */
[----:B------:R2:W-:Y:S01]  /*6d70*/  @P5 STG.E.U16 [R16.64], R26 ;  /* 0x0000001a10005986 */ /* 0x0005e2000c101504 */
[----:B-1----:R-:W-:Y:S02]  /*6d80*/  IADD3 R13, R21, c[0x0][0x198], RZ ;  /* 0x00006600150d7a10 */ /* 0x002fe40007ffe0ff */
[----:B------:R-:W-:Y:S02]  /*6d90*/  ISETP.LT.AND P5, PT, R9, c[0x0][0x17c], !P0 ;  /* 0x00005f0009007a0c */ /* 0x000fe400047a1270 */
[----:B------:R-:W-:-:S02]  /*6da0*/  LEA.HI.X.SX32 R9, R21, R2, 0x1, P6 ;  /* 0x0000000215097211 */ /* 0x000fc400030f0eff */
[C---:B------:R-:W-:Y:S02]  /*6db0*/  LEA R12, P6, R13.reuse, R0, 0x1 ;  /* 0x000000000d0c7211 */ /* 0x040fe400078c08ff */
[----:B------:R-:W-:Y:S02]  /*6dc0*/  PRMT R18, R26, 0x7632, R18 ;  /* 0x000076321a127816 */ /* 0x000fe40000000012 */
[----:B------:R-:W-:Y:S02]  /*6dd0*/  IADD3 R21, R13, c[0x0][0x198], RZ ;  /* 0x000066000d157a10 */ /* 0x000fe40007ffe0ff */
[----:B------:R-:W-:Y:S02]  /*6de0*/  IADD3 R10, R3, 0x2e, RZ ;  /* 0x0000002e030a7810 */ /* 0x000fe40007ffe0ff */
[----:B------:R-:W-:Y:S02]  /*6df0*/  LEA.HI.X.SX32 R13, R13, R2, 0x1, P6 ;  /* 0x000000020d0d7211 */ /* 0x000fe400030f0eff */
[----:B0-----:R-:W-:Y:S01]  /*6e00*/  IADD3 R5, R3, 0x31, RZ ;  /* 0x0000003103057810 */ /* 0x001fe20007ffe0ff */
[----:B------:R0:W-:Y:S01]  /*6e10*/  @P4 STG.E.U16 [R8.64], R18 ;  /* 0x0000001208004986 */ /* 0x0001e2000c101504 */
[----:B------:R-:W-:-:S02]  /*6e20*/  LEA R4, P6, R21, R0, 0x1 ;  /* 0x0000000015047211 */ /* 0x000fc400078c08ff */
[----:B------:R-:W-:Y:S01]  /*6e30*/  ISETP.LT.AND P1, PT, R10, c[0x0][0x17c], !P0 ;  /* 0x00005f000a007a0c */ /* 0x000fe20004721270 */
[----:B------:R1:W-:Y:S01]  /*6e40*/  @P3 STG.E.U16 [R12.64], R14 ;  /* 0x0000000e0c003986 */ /* 0x0003e2000c101504 */
[----:B--2---:R-:W-:Y:S02]  /*6e50*/  IADD3 R17, R21, c[0x0][0x198], RZ ;  /* 0x0000660015117a10 */ /* 0x004fe40007ffe0ff */
[----:B------:R-:W-:Y:S02]  /*6e60*/  ISETP.LT.AND P3, PT, R5, c[0x0][0x17c], !P0 ;  /* 0x00005f0005007a0c */ /* 0x000fe40004761270 */
[----:B------:R-:W-:Y:S02]  /*6e70*/  LEA.HI.X.SX32 R5, R21, R2, 0x1, P6 ;  /* 0x0000000215057211 */ /* 0x000fe400030f0eff */
[----:B------:R-:W-:Y:S02]  /*6e80*/  LEA R16, P6, R17, R0, 0x1 ;  /* 0x0000000011107211 */ /* 0x000fe400078c08ff */
[----:B------:R-:W-:-:S02]  /*6e90*/  PRMT R20, R14, 0x7632, R20 ;  /* 0x000076320e147816 */ /* 0x000fc40000000014 */
[----:B------:R-:W-:Y:S02]  /*6ea0*/  IADD3 R21, R17, c[0x0][0x198], RZ ;  /* 0x0000660011157a10 */ /* 0x000fe40007ffe0ff */
        /* <DEDUP_REMOVED lines=12> */
[C---:B------:R-:W-:Y:S02]  /*6f70*/  IADD3 R21, R13.reuse, c[0x0][0x198], RZ ;  /* 0x000066000d157a10 */ /* 0x040fe40007ffe0ff */
[----:B------:R-:W-:-:S02]  /*6f80*/  LEA.HI.X.SX32 R13, R13, R2, 0x1, P6 ;  /* 0x000000020d0d7211 */ /* 0x000fc400030f0eff */
[----:B0-----:R-:W-:Y:S01]  /*6f90*/  IADD3 R5, R3, 0x35, RZ ;  /* 0x0000003503057810 */ /* 0x001fe20007ffe0ff */
[----:B------:R0:W-:Y:S01]  /*6fa0*/  @P5 STG.E.U16 [R8.64], R14 ;  /* 0x0000000e08005986 */ /* 0x0001e2000c101504 */
[C---:B------:R-:W-:Y:S02]  /*6fb0*/  LEA R4, P6, R21.reuse, R0, 0x1 ;  /* 0x0000000015047211 */ /* 0x040fe400078c08ff */
[----:B--2---:R-:W-:Y:S01]  /*6fc0*/  IADD3 R17, R21, c[0x0][0x198], RZ ;  /* 0x0000660015117a10 */ /* 0x004fe20007ffe0ff */
[----:B------:R1:W-:Y:S01]  /*6fd0*/  @P4 STG.E.U16 [R12.64], R11 ;  /* 0x0000000b0c004986 */ /* 0x0003e2000c101504 */
[----:B------:R-:W-:Y:S02]  /*6fe0*/  IADD3 R10, R3, 0x32, RZ ;  /* 0x00000032030a7810 */ /* 0x000fe40007ffe0ff */
[----:B------:R-:W-:Y:S02]  /*6ff0*/  ISETP.LT.AND P4, PT, R5, c[0x0][0x17c], !P0 ;  /* 0x00005f0005007a0c */ /* 0x000fe40004781270 */
[----:B------:R-:W-:-:S02]  /*7000*/  LEA.HI.X.SX32 R5, R21, R2, 0x1, P6 ;  /* 0x0000000215057211 */ /* 0x000fc400030f0eff */
[C---:B------:R-:W-:Y:S02]  /*7010*/  LEA R16, P6, R17.reuse, R0, 0x1 ;  /* 0x0000000011107211 */ /* 0x040fe400078c08ff */
[----:B------:R-:W-:Y:S02]  /*7020*/  ISETP.LT.AND P2, PT, R10, c[0x0][0x17c], !P0 ;  /* 0x00005f000a007a0c */ /* 0x000fe40004741270 */
[----:B0-----:R-:W-:Y:S02]  /*7030*/  IADD3 R9, R17, c[0x0][0x198], RZ ;  /* 0x0000660011097a10 */ /* 0x001fe40007ffe0ff */
[----:B------:R-:W-:Y:S02]  /*7040*/  IADD3 R10, R3, 0x34, RZ ;  /* 0x00000034030a7810 */ /* 0x000fe40007ffe0ff */
[----:B------:R-:W-:Y:S02]  /*7050*/  LEA.HI.X.SX32 R17, R17, R2, 0x1, P6 ;  /* 0x0000000211117211 */ /* 0x000fe400030f0eff */
[----:B-1----:R-:W-:-:S02]  /*7060*/  PRMT R13, R11, 0x7632, R13 ;  /* 0x000076320b0d7816 */ /* 0x002fc4000000000d */
[C---:B------:R-:W-:Y:S02]  /*7070*/  LEA R8, P6, R9.reuse, R0, 0x1 ;  /* 0x0000000009087211 */ /* 0x040fe400078c08ff */
[----:B------:R-:W-:Y:S02]  /*7080*/  ISETP.LT.AND P5, PT, R10, c[0x0][0x17c], !P0 ;  /* 0x00005f000a007a0c */ /* 0x000fe400047a1270 */
[C---:B------:R-:W-:Y:S02]  /*7090*/  IADD3 R11, R9.reuse, c[0x0][0x198], RZ ;  /* 0x00006600090b7a10 */ /* 0x040fe40007ffe0ff */
[----:B------:R-:W-:Y:S02]  /*70a0*/  LEA.HI.X.SX32 R9, R9, R2, 0x1, P6 ;  /* 0x0000000209097211 */ /* 0x000fe400030f0eff */
[----:B------:R-:W-:Y:S01]  /*70b0*/  LEA R10, P6, R11, R0, 0x1 ;  /* 0x000000000b0a7211 */ /* 0x000fe200078c08ff */
[----:B------:R0:W-:Y:S01]  /*70c0*/  @P3 STG.E.U16 [R4.64], R13 ;  /* 0x0000000d04003986 */ /* 0x0001e2000c101504 */
[----:B------:R-:W-:-:S02]  /*70d0*/  PRMT R14, R23, 0x7632, R14 ;  /* 0x00007632170e7816 */ /* 0x000fc4000000000e */
[----:B------:R-:W-:Y:S01]  /*70e0*/  IADD3 R6, R3, 0x36, RZ ;  /* 0x0000003603067810 */ /* 0x000fe20007ffe0ff */
[----:B------:R1:W-:Y:S03]  /*70f0*/  @P2 STG.E.U16 [R16.64], R23 ;  /* 0x0000001710002986 */ /* 0x0003e6000c101504 */
[----:B------:R-:W-:Y:S02]  /*7100*/  ISETP.LT.AND P3, PT, R6, c[0x0][0x17c], !P0 ;  /* 0x00005f0006007a0c */ /* 0x000fe40004761270 */
[C---:B0-----:R-:W-:Y:S02]  /*7110*/  IADD3 R13, R11.reuse, c[0x0][0x198], RZ ;  /* 0x000066000b0d7a10 */ /* 0x041fe40007ffe0ff */
[----:B------:R-:W-:Y:S02]  /*7120*/  LEA.HI.X.SX32 R11, R11, R2, 0x1, P6 ;  /* 0x000000020b0b7211 */ /* 0x000fe400030f0eff */
[----:B------:R-:W-:Y:S01]  /*7130*/  IADD3 R5, R3, 0x39, RZ ;  /* 0x0000003903057810 */ /* 0x000fe20007ffe0ff */
[----:B------:R0:W-:Y:S01]  /*7140*/  @P1 STG.E.U16 [R8.64], R14 ;  /* 0x0000000e08001986 */ /* 0x0001e2000c101504 */
[----:B------:R-:W-:-:S02]  /*7150*/  LEA R4, P6, R13, R0, 0x1 ;  /* 0x000000000d047211 */ /* 0x000fc400078c08ff */
[----:B-1----:R-:W-:Y:S01]  /*7160*/  IADD3 R17, R13, c[0x0][0x198], RZ ;  /* 0x000066000d117a10 */ /* 0x002fe20007ffe0ff */
[----:B------:R1:W-:Y:S01]  /*7170*/  @P5 STG.E.U16 [R10.64], R19 ;  /* 0x000000130a005986 */ /* 0x0003e2000c101504 */
[----:B------:R-:W-:Y:S02]  /*7180*/  IADD3 R6, R3, 0x37, RZ ;  /* 0x0000003703067810 */ /* 0x000fe40007ffe0ff */
[----:B------:R-:W-:Y:S02]  /*7190*/  ISETP.LT.AND P5, PT, R5, c[0x0][0x17c], !P0 ;  /* 0x00005f0005007a0c */ /* 0x000fe400047a1270 */
[----:B------:R-:W-:Y:S02]  /*71a0*/  LEA.HI.X.SX32 R5, R13, R2, 0x1, P6 ;  /* 0x000000020d057211 */ /* 0x000fe400030f0eff */
[----:B------:R-:W-:Y:S02]  /*71b0*/  LEA R12, P6, R17, R0, 0x1 ;  /* 0x00000000110c7211 */ /* 0x000fe400078c08ff */
[----:B------:R-:W-:-:S02]  /*71c0*/  ISETP.LT.AND P2, PT, R6, c[0x0][0x17c], !P0 ;  /* 0x00005f0006007a0c */ /* 0x000fc40004741270 */
[----:B0-----:R-:W-:Y:S02]  /*71d0*/  IADD3 R9, R17, c[0x0][0x198], RZ ;  /* 0x0000660011097a10 */ /* 0x001fe40007ffe0ff */
[----:B------:R-:W-:Y:S02]  /*71e0*/  IADD3 R6, R3, 0x38, RZ ;  /* 0x0000003803067810 */ /* 0x000fe40007ffe0ff */
[----:B------:R-:W-:Y:S02]  /*71f0*/  LEA.HI.X.SX32 R13, R17, R2, 0x1, P6 ;  /* 0x00000002110d7211 */ /* 0x000fe400030f0eff */
[C---:B------:R-:W-:Y:S02]  /*7200*/  LEA R8, P6, R9.reuse, R0, 0x1 ;  /* 0x0000000009087211 */ /* 0x040fe400078c08ff */
[----:B------:R-:W-:Y:S02]  /*7210*/  ISETP.LT.AND P1, PT, R6, c[0x0][0x17c], !P0 ;  /* 0x00005f0006007a0c */ /* 0x000fe40004721270 */
[----:B-1----:R-:W-:-:S02]  /*7220*/  IADD3 R11, R9, c[0x0][0x198], RZ ;  /* 0x00006600090b7a10 */ /* 0x002fc40007ffe0ff */
[----:B------:R-:W-:Y:S02]  /*7230*/  LEA.HI.X.SX32 R9, R9, R2, 0x1, P6 ;  /* 0x0000000209097211 */ /* 0x000fe400030f0eff */
[----:B------:R-:W-:Y:S02]  /*7240*/  PRMT R16, R19, 0x7632, R16 ;  /* 0x0000763213107816 */ /* 0x000fe40000000010 */
[----:B------:R-:W-:Y:S02]  /*7250*/  LEA R10, P6, R11, R0, 0x1 ;  /* 0x000000000b0a7211 */ /* 0x000fe400078c08ff */
[----:B------:R-:W-:Y:S02]  /*7260*/  PRMT R14, R35, 0x7632, R14 ;  /* 0x00007632230e7816 */ /* 0x000fe4000000000e */
[C---:B------:R-:W-:Y:S01]  /*7270*/  IADD3 R17, R11.reuse, c[0x0][0x198], RZ ;  /* 0x000066000b117a10 */ /* 0x040fe20007ffe0ff */
[----:B------:R0:W-:Y:S01]  /*7280*/  @P4 STG.E.U16 [R4.64], R16 ;  /* 0x0000001004004986 */ /* 0x0001e2000c101504 */
[----:B------:R-:W-:-:S02]  /*7290*/  LEA.HI.X.SX32 R11, R11, R2, 0x1, P6 ;  /* 0x000000020b0b7211 */ /* 0x000fc400030f0eff */
[C---:B------:R-:W-:Y:S01]  /*72a0*/  IADD3 R6, R3.reuse, 0x3a, RZ ;  /* 0x0000003a03067810 */ /* 0x040fe20007ffe0ff */
[----:B------:R1:W-:Y:S04]  /*72b0*/  @P3 STG.E.U16 [R12.64], R35 ;  /* 0x000000230c003986 */ /* 0x0003e8000c101504 */
[----:B------:R2:W-:Y:S01]  /*72c0*/  @P2 STG.E.U16 [R8.64], R14 ;  /* 0x0000000e08002986 */ /* 0x0005e2000c101504 */
[----:B0-----:R-:W-:Y:S02]  /*72d0*/  IADD3 R5, R3, 0x3d, RZ ;  /* 0x0000003d03057810 */ /* 0x001fe40007ffe0ff */
[C---:B------:R-:W-:Y:S01]  /*72e0*/  LEA R4, P6, R17.reuse, R0, 0x1 ;  /* 0x0000000011047211 */ /* 0x040fe200078c08ff */
[----:B------:R0:W-:Y:S01]  /*72f0*/  @P1 STG.E.U16 [R10.64], R31 ;  /* 0x0000001f0a001986 */ /* 0x0001e2000c101504 */
[----:B-1----:R-:W-:-:S02]  /*7300*/  IADD3 R13, R17, c[0x0][0x198], RZ ;  /* 0x00006600110d7a10 */ /* 0x002fc40007ffe0ff */
[----:B------:R-:W-:Y:S02]  /*7310*/  ISETP.LT.AND P1, PT, R5, c[0x0][0x17c], !P0 ;  /* 0x00005f0005007a0c */ /* 0x000fe40004721270 */
[----:B------:R-:W-:Y:S02]  /*7320*/  LEA.HI.X.SX32 R5, R17, R2, 0x1, P6 ;  /* 0x0000000211057211 */ /* 0x000fe400030f0eff */
[----:B------:R-:W-:Y:S02]  /*7330*/  ISETP.LT.AND P4, PT, R6, c[0x0][0x17c], !P0 ;  /* 0x00005f0006007a0c */ /* 0x000fe40004781270 */
[----:B------:R-:W-:Y:S02]  /*7340*/  LEA R12, P6, R13, R0, 0x1 ;  /* 0x000000000d0c7211 */ /* 0x000fe400078c08ff */
[----:B------:R-:W-:Y:S02]  /*7350*/  IADD3 R6, R3, 0x3b, RZ ;  /* 0x0000003b03067810 */ /* 0x000fe40007ffe0ff */
[----:B--2---:R-:W-:-:S02]  /*7360*/  IADD3 R9, R13, c[0x0][0x198], RZ ;  /* 0x000066000d097a10 */ /* 0x004fc40007ffe0ff */
[----:B0-----:R-:W-:Y:S02]  /*7370*/  PRMT R11, R31, 0x7632, R11 ;  /* 0x000076321f0b7816 */ /* 0x001fe4000000000b */
[----:B------:R-:W-:Y:S02]  /*7380*/  LEA.HI.X.SX32 R13, R13, R2, 0x1, P6 ;  /* 0x000000020d0d7211 */ /* 0x000fe400030f0eff */
[----:B------:R-:W-:Y:S02]  /*7390*/  ISETP.LT.AND P3, PT, R6, c[0x0][0x17c], !P0 ;  /* 0x00005f0006007a0c */ /* 0x000fe40004761270 */
[----:B------:R-:W-:Y:S02]  /*73a0*/  LEA R16, P6, R9, R0, 0x1 ;  /* 0x0000000009107211 */ /* 0x000fe400078c08ff */
[----:B------:R-:W-:Y:S01]  /*73b0*/  IADD3 R6, R3, 0x3c, RZ ;  /* 0x0000003c03067810 */ /* 0x000fe20007ffe0ff */
[----:B------:R0:W-:Y:S01]  /*73c0*/  @P5 STG.E.U16 [R4.64], R11 ;  /* 0x0000000b04005986 */ /* 0x0001e2000c101504 */
[----:B------:R-:W-:-:S02]  /*73d0*/  IADD3 R19, R9, c[0x0][0x198], RZ ;  /* 0x0000660009137a10 */ /* 0x000fc40007ffe0ff */
[----:B------:R-:W-:Y:S02]  /*73e0*/  LEA.HI.X.SX32 R17, R9, R2, 0x1, P6 ;  /* 0x0000000209117211 */ /* 0x000fe400030f0eff */
[----:B------:R-:W-:Y:S01]  /*73f0*/  ISETP.LT.AND P2, PT, R6, c[0x0][0x17c], !P0 ;  /* 0x00005f0006007a0c */ /* 0x000fe20004741270 */
[----:B------:R-:W1:Y:S01]  /*7400*/  LDS.128 R8, [R36] ;  /* 0x0000000024087984 */ /* 0x000e620000000c00 */
[----:B------:R-:W-:Y:S02]  /*7410*/  LEA R20, P6, R19, R0, 0x1 ;  /* 0x0000000013147211 */ /* 0x000fe400078c08ff */
[----:B------:R-:W-:Y:S02]  /*7420*/  PRMT R14, R27, 0x7632, R14 ;  /* 0x000076321b0e7816 */ /* 0x000fe4000000000e */
[C---:B------:R-:W-:Y:S02]  /*7430*/  LEA.HI.X.SX32 R21, R19.reuse, R2, 0x1, P6 ;  /* 0x0000000213157211 */ /* 0x040fe400030f0eff */
[----:B------:R-:W-:Y:S01]  /*7440*/  IADD3 R19, R19, c[0x0][0x198], RZ ;  /* 0x0000660013137a10 */ /* 0x000fe20007ffe0ff */
[----:B------:R2:W-:Y:S01]  /*7450*/  @P4 STG.E.U16 [R12.64], R27 ;  /* 0x0000001b0c004986 */ /* 0x0005e2000c101504 */
[----:B0-----:R-:W-:-:S02]  /*7460*/  IADD3 R5, R3, 0x41, RZ ;  /* 0x0000004103057810 */ /* 0x001fc40007ffe0ff */
[----:B------:R-:W-:Y:S01]  /*7470*/  IADD3 R6, R3, 0x3e, RZ ;  /* 0x0000003e03067810 */ /* 0x000fe20007ffe0ff */
[----:B------:R-:W-:Y:S01]  /*7480*/  @P3 STG.E.U16 [R16.64], R14 ;  /* 0x0000000e10003986 */ /* 0x000fe2000c101504 */
[----:B------:R-:W-:-:S03]  /*7490*/  LEA R4, P6, R19, R0, 0x1 ;  /* 0x0000000013047211 */ /* 0x000fc600078c08ff */
[----:B------:R0:W-:Y:S01]  /*74a0*/  @P2 STG.E.U16 [R20.64], R15 ;  /* 0x0000000f14002986 */ /* 0x0001e2000c101504 */
[----:B------:R-:W-:Y:S02]  /*74b0*/  ISETP.LT.AND P2, PT, R5, c[0x0][0x17c], !P0 ;  /* 0x00005f0005007a0c */ /* 0x000fe40004741270 */
[----:B------:R-:W-:Y:S02]  /*74c0*/  ISETP.LT.AND P5, PT, R6, c[0x0][0x17c], !P0 ;  /* 0x00005f0006007a0c */ /* 0x000fe400047a1270 */
[C---:B--2---:R-:W-:Y:S02]  /*74d0*/  IADD3 R13, R19.reuse, c[0x0][0x198], RZ ;  /* 0x00006600130d7a10 */ /* 0x044fe40007ffe0ff */
[----:B------:R-:W-:Y:S02]  /*74e0*/  LEA.HI.X.SX32 R5, R19, R2, 0x1, P6 ;  /* 0x0000000213057211 */ /* 0x000fe400030f0eff */
[----:B------:R-:W-:Y:S01]  /*74f0*/  IADD3 R6, R3, 0x3f, RZ ;  /* 0x0000003f03067810 */ /* 0x000fe20007ffe0ff */
[----:B------:R-:W2:Y:S01]  /*7500*/  LDS.128 R16, [R39] ;  /* 0x0000000027107984 */ /* 0x000ea20000000c00 */
[----:B------:R-:W-:-:S02]  /*7510*/  LEA R22, P6, R13, R0, 0x1 ;  /* 0x000000000d167211 */ /* 0x000fc400078c08ff */
[----:B------:R-:W-:Y:S02]  /*7520*/  ISETP.LT.AND P4, PT, R6, c[0x0][0x17c], !P0 ;  /* 0x00005f0006007a0c */ /* 0x000fe40004781270 */
[----:B------:R-:W-:Y:S02]  /*7530*/  IADD3 R25, R13, c[0x0][0x198], RZ ;  /* 0x000066000d197a10 */ /* 0x000fe40007ffe0ff */
[----:B------:R-:W-:Y:S02]  /*7540*/  IADD3 R6, R3, 0x40, RZ ;  /* 0x0000004003067810 */ /* 0x000fe40007ffe0ff */
[----:B------:R-:W-:Y:S02]  /*7550*/  PRMT R12, R15, 0x7632, R12 ;  /* 0x000076320f0c7816 */ /* 0x000fe4000000000c */
[----:B------:R-:W-:Y:S02]  /*7560*/  LEA.HI.X.SX32 R23, R13, R2, 0x1, P6 ;  /* 0x000000020d177211 */ /* 0x000fe400030f0eff */
[----:B0-----:R-:W-:Y:S01]  /*7570*/  LEA R20, P6, R25, R0, 0x1 ;  /* 0x0000000019147211 */ /* 0x001fe200078c08ff */
[----:B------:R0:W-:Y:S01]  /*7580*/  @P1 STG.E.U16 [R4.64], R12 ;  /* 0x0000000c04001986 */ /* 0x0001e2000c101504 */
[----:B------:R-:W-:-:S02]  /*7590*/  ISETP.LT.AND P3, PT, R6, c[0x0][0x17c], !P0 ;  /* 0x00005f0006007a0c */ /* 0x000fc40004761270 */
[----:B------:R-:W-:Y:S01]  /*75a0*/  IADD3 R27, R25, c[0x0][0x198], RZ ;  /* 0x00006600191b7a10 */ /* 0x000fe20007ffe0ff */
[----:B------:R-:W3:Y:S01]  /*75b0*/  LDS.128 R12, [R38] ;  /* 0x00000000260c7984 */ /* 0x000ee20000000c00 */
[----:B------:R-:W-:Y:S02]  /*75c0*/  IADD3 R6, R3, 0x42, RZ ;  /* 0x0000004203067810 */ /* 0x000fe40007ffe0ff */
[----:B------:R-:W-:Y:S02]  /*75d0*/  LEA.HI.X.SX32 R21, R25, R2, 0x1, P6 ;  /* 0x0000000219157211 */ /* 0x000fe400030f0eff */
[----:B------:R-:W-:Y:S02]  /*75e0*/  LEA R24, P6, R27, R0, 0x1 ;  /* 0x000000001b187211 */ /* 0x000fe400078c08ff */
[----:B------:R-:W-:Y:S02]  /*75f0*/  ISETP.LT.AND P1, PT, R6, c[0x0][0x17c], !P0 ;  /* 0x00005f0006007a0c */ /* 0x000fe40004721270 */
[----:B------:R-:W-:Y:S01]  /*7600*/  IADD3 R6, R3, 0x43, RZ ;  /* 0x0000004303067810 */ /* 0x000fe20007ffe0ff */
[----:B------:R4:W-:Y:S01]  /*7610*/  @P5 STG.E.U16 [R22.64], R7 ;  /* 0x0000000716005986 */ /* 0x0009e2000c101504 */
[----:B------:R-:W-:-:S02]  /*7620*/  LEA.HI.X.SX32 R25, R27, R2, 0x1, P6 ;  /* 0x000000021b197211 */ /* 0x000fc400030f0eff */
[----:B0-----:R-:W-:Y:S02]  /*7630*/  PRMT R5, R7, 0x7632, R5 ;  /* 0x0000763207057816 */ /* 0x001fe40000000005 */
[----:B------:R-:W-:Y:S02]  /*7640*/  IADD3 R27, R27, c[0x0][0x198], RZ ;  /* 0x000066001b1b7a10 */ /* 0x000fe40007ffe0ff */
[----:B------:R-:W-:Y:S02]  /*7650*/  ISETP.LT.AND P5, PT, R6, c[0x0][0x17c], !P0 ;  /* 0x00005f0006007a0c */ /* 0x000fe400047a1270 */
[C---:B------:R-:W-:Y:S02]  /*7660*/  IADD3 R6, R3.reuse, 0x44, RZ ;  /* 0x0000004403067810 */ /* 0x040fe40007ffe0ff */
[----:B------:R-:W-:Y:S01]  /*7670*/  IADD3 R4, R3, 0x45, RZ ;  /* 0x0000004503047810 */ /* 0x000fe20007ffe0ff */
[----:B------:R0:W-:Y:S01]  /*7680*/  @P4 STG.E.U16 [R20.64], R5 ;  /* 0x0000000514004986 */ /* 0x0001e2000c101504 */
[----:B----4-:R-:W-:-:S02]  /*7690*/  LEA R22, P6, R27, R0, 0x1 ;  /* 0x000000001b167211 */ /* 0x010fc400078c08ff */
[C---:B------:R-:W-:Y:S01]  /*76a0*/  IADD3 R29, R27.reuse, c[0x0][0x198], RZ ;  /* 0x000066001b1d7a10 */ /* 0x040fe20007ffe0ff */
[----:B-1----:R1:W-:Y:S01]  /*76b0*/  @P3 STG.E.U16 [R24.64], R8 ;  /* 0x0000000818003986 */ /* 0x0023e2000c101504 */
[----:B------:R-:W-:Y:S02]  /*76c0*/  ISETP.LT.AND P4, PT, R6, c[0x0][0x17c], !P0 ;  /* 0x00005f0006007a0c */ /* 0x000fe40004781270 */
[----:B------:R-:W-:Y:S02]  /*76d0*/  ISETP.LT.AND P3, PT, R4, c[0x0][0x17c], !P0 ;  /* 0x00005f0004007a0c */ /* 0x000fe40004761270 */
[----:B------:R-:W-:Y:S01]  /*76e0*/  LEA.HI.X.SX32 R23, R27, R2, 0x1, P6 ;  /* 0x000000021b177211 */ /* 0x000fe200030f0eff */
[----:B------:R-:W4:Y:S01]  /*76f0*/  LDS.128 R4, [R37] ;  /* 0x0000000025047984 */ /* 0x000f220000000c00 */
[C---:B------:R-:W-:Y:S02]  /*7700*/  LEA R26, P6, R29.reuse, R0, 0x1 ;  /* 0x000000001d1a7211 */ /* 0x040fe400078c08ff */
[----:B0-----:R-:W-:-:S02]  /*7710*/  IADD3 R21, R29, c[0x0][0x198], RZ ;  /* 0x000066001d157a10 */ /* 0x001fc40007ffe0ff */
[----:B------:R-:W-:Y:S02]  /*7720*/  LEA.HI.X.SX32 R27, R29, R2, 0x1, P6 ;  /* 0x000000021d1b7211 */ /* 0x000fe400030f0eff */
[----:B-1----:R-:W-:Y:S02]  /*7730*/  PRMT R25, R8, 0x7632, R25 ;  /* 0x0000763208197816 */ /* 0x002fe40000000019 */
[----:B------:R-:W-:Y:S02]  /*7740*/  LEA R24, P6, R21, R0, 0x1 ;  /* 0x0000000015187211 */ /* 0x000fe400078c08ff */
[----:B------:R-:W-:Y:S01]  /*7750*/  IADD3 R28, R3, 0x46, RZ ;  /* 0x00000046031c7810 */ /* 0x000fe20007ffe0ff */
[----:B------:R0:W-:Y:S01]  /*7760*/  @P2 STG.E.U16 [R22.64], R25 ;  /* 0x0000001916002986 */ /* 0x0001e2000c101504 */
[C---:B------:R-:W-:Y:S02]  /*7770*/  IADD3 R31, R21.reuse, c[0x0][0x198], RZ ;  /* 0x00006600151f7a10 */ /* 0x040fe40007ffe0ff */
[----:B------:R-:W-:Y:S01]  /*7780*/  ISETP.LT.AND P2, PT, R28, c[0x0][0x17c], !P0 ;  /* 0x00005f001c007a0c */ /* 0x000fe20004741270 */
[----:B--2---:R1:W-:Y:S01]  /*7790*/  @P1 STG.E.U16 [R26.64], R16 ;  /* 0x000000101a001986 */ /* 0x0043e2000c101504 */
[----:B0-----:R-:W-:-:S03]  /*77a0*/  LEA.HI.X.SX32 R25, R21, R2, 0x1, P6 ;  /* 0x0000000215197211 */ /* 0x001fc600030f0eff */
[----:B------:R-:W0:Y:S01]  /*77b0*/  LDS.128 R20, [R36+0x800] ;  /* 0x0008000024147984 */ /* 0x000e220000000c00 */
[C---:B------:R-:W-:Y:S02]  /*77c0*/  LEA R28, P6, R31.reuse, R0, 0x1 ;  /* 0x000000001f1c7211 */ /* 0x040fe400078c08ff */
[----:B-1----:R-:W-:Y:S02]  /*77d0*/  PRMT R27, R16, 0x7632, R27 ;  /* 0x00007632101b7816 */ /* 0x002fe4000000001b */
[C---:B------:R-:W-:Y:S02]  /*77e0*/  LEA.HI.X.SX32 R29, R31.reuse, R2, 0x1, P6 ;  /* 0x000000021f1d7211 */ /* 0x040fe400030f0eff */
[----:B------:R-:W-:Y:S01]  /*77f0*/  IADD3 R31, R31, c[0x0][0x198], RZ ;  /* 0x000066001f1f7a10 */ /* 0x000fe20007ffe0ff */
[----:B------:R-:W-:Y:S01]  /*7800*/  @P5 STG.E.U16 [R24.64], R27 ;  /* 0x0000001b18005986 */ /* 0x000fe2000c101504 */
[----:B------:R-:W-:Y:S02]  /*7810*/  IADD3 R8, R3, 0x47, RZ ;  /* 0x0000004703087810 */ /* 0x000fe40007ffe0ff */
[C---:B------:R-:W-:Y:S01]  /*7820*/  LEA R30, P6, R31.reuse, R0, 0x1 ;  /* 0x000000001f1e7211 */ /* 0x040fe200078c08ff */
[----:B------:R-:W1:Y:S01]  /*7830*/  LDS.128 R24, [R39+0x800] ;  /* 0x0008000027187984 */ /* 0x000e620000000c00 */
[----:B------:R-:W-:-:S02]  /*7840*/  IADD3 R33, R31, c[0x0][0x198], RZ ;  /* 0x000066001f217a10 */ /* 0x000fc40007ffe0ff */
[----:B------:R-:W-:Y:S02]  /*7850*/  ISETP.LT.AND P1, PT, R8, c[0x0][0x17c], !P0 ;  /* 0x00005f0008007a0c */ /* 0x000fe40004721270 */
[----:B---3--:R-:W-:Y:S02]  /*7860*/  PRMT R16, R12, 0x7632, R16 ;  /* 0x000076320c107816 */ /* 0x008fe40000000010 */
[----:B------:R-:W-:Y:S02]  /*7870*/  LEA.HI.X.SX32 R31, R31, R2, 0x1, P6 ;  /* 0x000000021f1f7211 */ /* 0x000fe400030f0eff */
[----:B------:R-:W-:Y:S02]  /*7880*/  IADD3 R8, R3, 0x48, RZ ;  /* 0x0000004803087810 */ /* 0x000fe40007ffe0ff */
[C---:B------:R-:W-:Y:S01]  /*7890*/  LEA R32, P6, R33.reuse, R0, 0x1 ;  /* 0x0000000021207211 */ /* 0x040fe200078c08ff */
[----:B------:R2:W-:Y:S01]  /*78a0*/  @P4 STG.E.U16 [R28.64], R12 ;  /* 0x0000000c1c004986 */ /* 0x0005e2000c101504 */
[----:B------:R-:W-:-:S02]  /*78b0*/  IADD3 R35, R33, c[0x0][0x198], RZ ;  /* 0x0000660021237a10 */ /* 0x000fc40007ffe0ff */
[----:B------:R-:W-:Y:S01]  /*78c0*/  ISETP.LT.AND P5, PT, R8, c[0x0][0x17c], !P0 ;  /* 0x00005f0008007a0c */ /* 0x000fe200047a1270 */
[----:B------:R-:W-:Y:S01]  /*78d0*/  @P3 STG.E.U16 [R30.64], R16 ;  /* 0x000000101e003986 */ /* 0x000fe2000c101504 */
[----:B------:R-:W-:Y:S02]  /*78e0*/  IADD3 R8, R3, 0x49, RZ ;  /* 0x0000004903087810 */ /* 0x000fe40007ffe0ff */
[----:B------:R-:W-:Y:S01]  /*78f0*/  LEA.HI.X.SX32 R33, R33, R2, 0x1, P6 ;  /* 0x0000000221217211 */ /* 0x000fe200030f0eff */
[----:B------:R-:W3:Y:S01]  /*7900*/  LDS.128 R28, [R38+0x800] ;  /* 0x00080000261c7984 */ /* 0x000ee20000000c00 */
[C---:B------:R-:W-:Y:S02]  /*7910*/  LEA R40, P6, R35.reuse, R0, 0x1 ;  /* 0x0000000023287211 */ /* 0x040fe400078c08ff */
[----:B------:R-:W-:Y:S02]  /*7920*/  IADD3 R45, R35, c[0x0][0x198], RZ ;  /* 0x00006600232d7a10 */ /* 0x000fe40007ffe0ff */
[----:B------:R-:W-:-:S02]  /*7930*/  ISETP.LT.AND P4, PT, R8, c[0x0][0x17c], !P0 ;  /* 0x00005f0008007a0c */ /* 0x000fc40004781270 */
[----:B------:R-:W-:Y:S02]  /*7940*/  IADD3 R8, R3, 0x4a, RZ ;  /* 0x0000004a03087810 */ /* 0x000fe40007ffe0ff */
[----:B------:R-:W-:Y:S02]  /*7950*/  LEA.HI.X.SX32 R41, R35, R2, 0x1, P6 ;  /* 0x0000000223297211 */ /* 0x000fe400030f0eff */
[----:B------:R-:W-:Y:S01]  /*7960*/  LEA R42, P6, R45, R0, 0x1 ;  /* 0x000000002d2a7211 */ /* 0x000fe200078c08ff */
[----:B----4-:R4:W-:Y:S01]  /*7970*/  @P2 STG.E.U16 [R32.64], R4 ;  /* 0x0000000420002986 */ /* 0x0109e2000c101504 */
[----:B------:R-:W-:Y:S02]  /*7980*/  ISETP.LT.AND P3, PT, R8, c[0x0][0x17c], !P0 ;  /* 0x00005f0008007a0c */ /* 0x000fe40004761270 */
[----:B------:R-:W-:Y:S01]  /*7990*/  IADD3 R8, R3, 0x4b, RZ ;  /* 0x0000004b03087810 */ /* 0x000fe20007ffe0ff */
[----:B------:R-:W5:Y:S01]  /*79a0*/  LDS.128 R32, [R37+0x800] ;  /* 0x0008000025207984 */ /* 0x000f620000000c00 */
[----:B------:R-:W-:-:S02]  /*79b0*/  LEA.HI.X.SX32 R43, R45, R2, 0x1, P6 ;  /* 0x000000022d2b7211 */ /* 0x000fc400030f0eff */
[----:B------:R-:W-:Y:S02]  /*79c0*/  IADD3 R45, R45, c[0x0][0x198], RZ ;  /* 0x000066002d2d7a10 */ /* 0x000fe40007ffe0ff */
[----:B--2---:R-:W-:Y:S02]  /*79d0*/  PRMT R12, R4, 0x7632, R12 ;  /* 0x00007632040c7816 */ /* 0x004fe4000000000c */
[----:B------:R-:W-:Y:S02]  /*79e0*/  ISETP.LT.AND P2, PT, R8, c[0x0][0x17c], !P0 ;  /* 0x00005f0008007a0c */ /* 0x000fe40004741270 */
[----:B------:R-:W-:Y:S02]  /*79f0*/  IADD3 R8, R3, 0x4c, RZ ;  /* 0x0000004c03087810 */ /* 0x000fe40007ffe0ff */
[C---:B------:R-:W-:Y:S02]  /*7a00*/  LEA R44, P6, R45.reuse, R0, 0x1 ;  /* 0x000000002d2c7211 */ /* 0x040fe400078c08ff */
[----:B------:R-:W-:Y:S01]  /*7a10*/  IADD3 R39, R45, c[0x0][0x198], RZ ;  /* 0x000066002d277a10 */ /* 0x000fe20007ffe0ff */
[----:B------:R2:W-:Y:S01]  /*7a20*/  @P1 STG.E.U16 [R40.64], R12 ;  /* 0x0000000c28001986 */ /* 0x0005e2000c101504 */
[----:B----4-:R-:W-:-:S02]  /*7a30*/  IADD3 R4, R3, 0x4d, RZ ;  /* 0x0000004d03047810 */ /* 0x010fc40007ffe0ff */
[----:B------:R-:W-:Y:S01]  /*7a40*/  ISETP.LT.AND P1, PT, R8, c[0x0][0x17c], !P0 ;  /* 0x00005f0008007a0c */ /* 0x000fe20004721270 */
[----:B0-----:R0:W-:Y:S01]  /*7a50*/  @P5 STG.E.U16 [R42.64], R20 ;  /* 0x000000142a005986 */ /* 0x0011e2000c101504 */
[----:B------:R-:W-:Y:S02]  /*7a60*/  LEA.HI.X.SX32 R45, R45, R2, 0x1, P6 ;  /* 0x000000022d2d7211 */ /* 0x000fe400030f0eff */
[C---:B------:R-:W-:Y:S02]  /*7a70*/  LEA R38, P6, R39.reuse, R0, 0x1 ;  /* 0x0000000027267211 */ /* 0x040fe400078c08ff */
[----:B------:R-:W-:Y:S02]  /*7a80*/  PRMT R8, R20, 0x7632, R8 ;  /* 0x0000763214087816 */ /* 0x000fe40000000008 */
[----:B------:R-:W-:Y:S02]  /*7a90*/  ISETP.LT.AND P5, PT, R4, c[0x0][0x17c], !P0 ;  /* 0x00005f0004007a0c */ /* 0x000fe400047a1270 */
[----:B--2---:R-:W-:-:S02]  /*7aa0*/  IADD3 R41, R39, c[0x0][0x198], RZ ;  /* 0x0000660027297a10 */ /* 0x004fc40007ffe0ff */
[----:B------:R-:W-:Y:S01]  /*7ab0*/  IADD3 R4, R3, 0x4e, RZ ;  /* 0x0000004e03047810 */ /* 0x000fe20007ffe0ff */
[----:B------:R-:W-:Y:S01]  /*7ac0*/  @P4 STG.E.U16 [R44.64], R8 ;  /* 0x000000082c004986 */ /* 0x000fe2000c101504 */
[----:B------:R-:W-:Y:S02]  /*7ad0*/  LEA.HI.X.SX32 R39, R39, R2, 0x1, P6 ;  /* 0x0000000227277211 */ /* 0x000fe400030f0eff */
[C---:B------:R-:W-:Y:S02]  /*7ae0*/  LEA R40, P6, R41.reuse, R0, 0x1 ;  /* 0x0000000029287211 */ /* 0x040fe400078c08ff */
[----:B------:R-:W-:Y:S02]  /*7af0*/  ISETP.LT.AND P4, PT, R4, c[0x0][0x17c], !P0 ;  /* 0x00005f0004007a0c */ /* 0x000fe40004781270 */
[----:B------:R-:W-:Y:S02]  /*7b00*/  IADD3 R37, R41, c[0x0][0x198], RZ ;  /* 0x0000660029257a10 */ /* 0x000fe40007ffe0ff */
[----:B------:R-:W-:Y:S01]  /*7b10*/  IADD3 R4, R3, 0x4f, RZ ;  /* 0x0000004f03047810 */ /* 0x000fe20007ffe0ff */
[----:B-1----:R1:W-:Y:S01]  /*7b20*/  @P3 STG.E.U16 [R38.64], R24 ;  /* 0x0000001826003986 */ /* 0x0023e2000c101504 */
[----:B------:R-:W-:-:S02]  /*7b30*/  LEA.HI.X.SX32 R41, R41, R2, 0x1, P6 ;  /* 0x0000000229297211 */ /* 0x000fc400030f0eff */
[----:B0-----:R-:W-:Y:S02]  /*7b40*/  PRMT R20, R24, 0x7632, R20 ;  /* 0x0000763218147816 */ /* 0x001fe40000000014 */
[C---:B------:R-:W-:Y:S02]  /*7b50*/  LEA R36, P6, R37.reuse, R0, 0x1 ;  /* 0x0000000025247211 */ /* 0x040fe400078c08ff */
[----:B------:R-:W-:Y:S02]  /*7b60*/  ISETP.LT.AND P3, PT, R4, c[0x0][0x17c], !P0 ;  /* 0x00005f0004007a0c */ /* 0x000fe40004761270 */
[----:B------:R-:W-:Y:S02]  /*7b70*/  IADD3 R43, R37, c[0x0][0x198], RZ ;  /* 0x00006600252b7a10 */ /* 0x000fe40007ffe0ff */
[----:B------:R-:W-:Y:S01]  /*7b80*/  IADD3 R4, R3, 0x50, RZ ;  /* 0x0000005003047810 */ /* 0x000fe20007ffe0ff */
[----:B------:R0:W-:Y:S01]  /*7b90*/  @P2 STG.E.U16 [R40.64], R20 ;  /* 0x0000001428002986 */ /* 0x0001e2000c101504 */
[----:B------:R-:W-:-:S02]  /*7ba0*/  LEA.HI.X.SX32 R37, R37, R2, 0x1, P6 ;  /* 0x0000000225257211 */ /* 0x000fc400030f0eff */
[C---:B-1----:R-:W-:Y:S02]  /*7bb0*/  LEA R38, P6, R43.reuse, R0, 0x1 ;  /* 0x000000002b267211 */ /* 0x042fe400078c08ff */
[----:B------:R-:W-:Y:S02]  /*7bc0*/  ISETP.LT.AND P2, PT, R4, c[0x0][0x17c], !P0 ;  /* 0x00005f0004007a0c */ /* 0x000fe40004741270 */
[----:B------:R-:W-:Y:S02]  /*7bd0*/  IADD3 R45, R43, c[0x0][0x198], RZ ;  /* 0x000066002b2d7a10 */ /* 0x000fe40007ffe0ff */
[----:B------:R-:W-:Y:S01]  /*7be0*/  IADD3 R4, R3, 0x51, RZ ;  /* 0x0000005103047810 */ /* 0x000fe20007ffe0ff */
[----:B---3--:R1:W-:Y:S01]  /*7bf0*/  @P1 STG.E.U16 [R36.64], R28 ;  /* 0x0000001c24001986 */ /* 0x0083e2000c101504 */
[----:B------:R-:W-:Y:S02]  /*7c00*/  LEA.HI.X.SX32 R39, R43, R2, 0x1, P6 ;  /* 0x000000022b277211 */ /* 0x000fe400030f0eff */
[----:B------:R-:W-:-:S02]  /*7c10*/  LEA R42, P6, R45, R0, 0x1 ;  /* 0x000000002d2a7211 */ /* 0x000fc400078c08ff */
[----:B------:R-:W-:Y:S02]  /*7c20*/  PRMT R8, R28, 0x7632, R8 ;  /* 0x000076321c087816 */ /* 0x000fe40000000008 */
        /* <DEDUP_REMOVED lines=9> */
[----:B-----5:R1:W-:Y:S01]  /*7cc0*/  @P4 STG.E.U16 [R42.64], R32 ;  /* 0x000000202a004986 */ /* 0x0203e2000c101504 */
        /* <DEDUP_REMOVED lines=14> */
[----:B------:R-:W-:Y:S02]  /*7db0*/  LEA R42, P6, R43, R0, 0x1 ;  /* 0x000000002b2a7211 */ /* 0x000fe400078c08ff */
[----:B------:R-:W-:Y:S02]  /*7dc0*/  PRMT R12, R9, 0x7632, R12 ;  /* 0x00007632090c7816 */ /* 0x000fe4000000000c */
        /* <DEDUP_REMOVED lines=14> */
[----:B------:R-:W-:-:S02]  /*7eb0*/  IADD3 R37, R9, c[0x0][0x198], RZ ;  /* 0x0000660009257a10 */ /* 0x000fc40007ffe0ff */
[----:B------:R-:W-:Y:S01]  /*7ec0*/  IADD3 R4, R3, 0x58, RZ ;  /* 0x0000005803047810 */ /* 0x000fe20007ffe0ff */
[----:B------:R2:W-:Y:S01]  /*7ed0*/  @P4 STG.E.U16 [R40.64], R20 ;  /* 0x0000001428004986 */ /* 0x0005e2000c101504 */
[----:B------:R-:W-:Y:S02]  /*7ee0*/  LEA.HI.X.SX32 R9, R9, R2, 0x1, P6 ;  /* 0x0000000209097211 */ /* 0x000fe400030f0eff */
[C---:B------:R-:W-:Y:S02]  /*7ef0*/  LEA R16, P6, R37.reuse, R0, 0x1 ;  /* 0x0000000025107211 */ /* 0x040fe400078c08ff */
[----:B------:R-:W-:Y:S02]  /*7f00*/  ISETP.LT.AND P4, PT, R4, c[0x0][0x17c], !P0 ;  /* 0x00005f0004007a0c */ /* 0x000fe40004781270 */
[----:B0-----:R-:W-:Y:S02]  /*7f10*/  IADD3 R39, R37, c[0x0][0x198], RZ ;  /* 0x0000660025277a10 */ /* 0x001fe40007ffe0ff */
[----:B------:R-:W-:Y:S01]  /*7f20*/  IADD3 R4, R3, 0x59, RZ ;  /* 0x0000005903047810 */ /* 0x000fe20007ffe0ff */
[----:B------:R0:W-:Y:S01]  /*7f30*/  @P3 STG.E.U16 [R8.64], R13 ;  /* 0x0000000d08003986 */ /* 0x0001e2000c101504 */
[----:B-1----:R-:W-:-:S02]  /*7f40*/  LEA.HI.X.SX32 R17, R37, R2, 0x1, P6 ;  /* 0x0000000225117211 */ /* 0x002fc400030f0eff */
[----:B------:R-:W-:Y:S02]  /*7f50*/  LEA R36, P6, R39, R0, 0x1 ;  /* 0x0000000027247211 */ /* 0x000fe400078c08ff */
[----:B------:R-:W-:Y:S02]  /*7f60*/  PRMT R12, R13, 0x7632, R12 ;  /* 0x000076320d0c7816 */ /* 0x000fe4000000000c */
[----:B------:R-:W-:Y:S02]  /*7f70*/  ISETP.LT.AND P3, PT, R4, c[0x0][0x17c], !P0 ;  /* 0x00005f0004007a0c */ /* 0x000fe40004761270 */
[----:B--2---:R-:W-:Y:S02]  /*7f80*/  IADD3 R41, R39, c[0x0][0x198], RZ ;  /* 0x0000660027297a10 */ /* 0x004fe40007ffe0ff */
[----:B------:R-:W-:Y:S01]  /*7f90*/  IADD3 R4, R3, 0x5a, RZ ;  /* 0x0000005a03047810 */ /* 0x000fe20007ffe0ff */
[----:B------:R-:W-:Y:S01]  /*7fa0*/  @P2 STG.E.U16 [R16.64], R12 ;  /* 0x0000000c10002986 */ /* 0x000fe2000c101504 */
[----:B------:R-:W-:-:S02]  /*7fb0*/  LEA.HI.X.SX32 R37, R39, R2, 0x1, P6 ;  /* 0x0000000227257211 */ /* 0x000fc400030f0eff */
[C---:B------:R-:W-:Y:S02]  /*7fc0*/  LEA R38, P6, R41.reuse, R0, 0x1 ;  /* 0x0000000029267211 */ /* 0x040fe400078c08ff */
[----:B------:R-:W-:Y:S02]  /*7fd0*/  ISETP.LT.AND P2, PT, R4, c[0x0][0x17c], !P0 ;  /* 0x00005f0004007a0c */ /* 0x000fe40004741270 */
[----:B0-----:R-:W-:Y:S02]  /*7fe0*/  IADD3 R9, R41, c[0x0][0x198], RZ ;  /* 0x0000660029097a10 */ /* 0x001fe40007ffe0ff */
[----:B------:R-:W-:Y:S01]  /*7ff0*/  IADD3 R4, R3, 0x5b, RZ ;  /* 0x0000005b03047810 */ /* 0x000fe20007ffe0ff */
[----:B------:R0:W-:Y:S01]  /*8000*/  @P1 STG.E.U16 [R36.64], R5 ;  /* 0x0000000524001986 */ /* 0x0001e2000c101504 */
[----:B------:R-:W-:Y:S02]  /*8010*/  LEA.HI.X.SX32 R39, R41, R2, 0x1, P6 ;  /* 0x0000000229277211 */ /* 0x000fe400030f0eff */
[----:B------:R-:W-:-:S02]  /*8020*/  PRMT R20, R5, 0x7632, R20 ;  /* 0x0000763205147816 */ /* 0x000fc40000000014 */
[----:B------:R-:W-:Y:S02]  /*8030*/  LEA R8, P6, R9, R0, 0x1 ;  /* 0x0000000009087211 */ /* 0x000fe400078c08ff */
[----:B------:R-:W-:Y:S02]  /*8040*/  ISETP.LT.AND P1, PT, R4, c[0x0][0x17c], !P0 ;  /* 0x00005f0004007a0c */ /* 0x000fe40004721270 */
[----:B------:R-:W-:Y:S02]  /*8050*/  IADD3 R4, R3, 0x5c, RZ ;  /* 0x0000005c03047810 */ /* 0x000fe40007ffe0ff */
[C---:B------:R-:W-:Y:S01]  /*8060*/  IADD3 R13, R9.reuse, c[0x0][0x198], RZ ;  /* 0x00006600090d7a10 */ /* 0x040fe20007ffe0ff */
[----:B------:R-:W-:Y:S01]  /*8070*/  @P5 STG.E.U16 [R38.64], R20 ;  /* 0x0000001426005986 */ /* 0x000fe2000c101504 */
[----:B------:R-:W-:Y:S02]  /*8080*/  LEA.HI.X.SX32 R9, R9, R2, 0x1, P6 ;  /* 0x0000000209097211 */ /* 0x000fe400030f0eff */
[----:B------:R-:W-:-:S02]  /*8090*/  ISETP.LT.AND P5, PT, R4, c[0x0][0x17c], !P0 ;  /* 0x00005f0004007a0c */ /* 0x000fc400047a1270 */
[----:B0-----:R-:W-:Y:S02]  /*80a0*/  IADD3 R5, R3, 0x5d, RZ ;  /* 0x0000005d03057810 */ /* 0x001fe40007ffe0ff */
[C---:B------:R-:W-:Y:S01]  /*80b0*/  LEA R4, P6, R13.reuse, R0, 0x1 ;  /* 0x000000000d047211 */ /* 0x040fe200078c08ff */
[----:B------:R0:W-:Y:S01]  /*80c0*/  @P4 STG.E.U16 [R8.64], R21 ;  /* 0x0000001508004986 */ /* 0x0001e2000c101504 */
[----:B------:R-:W-:Y:S02]  /*80d0*/  IADD3 R17, R13, c[0x0][0x198], RZ ;  /* 0x000066000d117a10 */ /* 0x000fe40007ffe0ff */
[----:B------:R-:W-:Y:S02]  /*80e0*/  ISETP.LT.AND P4, PT, R5, c[0x0][0x17c], !P0 ;  /* 0x00005f0005007a0c */ /* 0x000fe40004781270 */
[----:B------:R-:W-:Y:S02]  /*80f0*/  LEA.HI.X.SX32 R5, R13, R2, 0x1, P6 ;  /* 0x000000020d057211 */ /* 0x000fe400030f0eff */
[----:B------:R-:W-:-:S02]  /*8100*/  PRMT R24, R21, 0x7632, R24 ;  /* 0x0000763215187816 */ /* 0x000fc40000000018 */
[----:B------:R-:W-:Y:S02]  /*8110*/  LEA R12, P6, R17, R0, 0x1 ;  /* 0x00000000110c7211 */ /* 0x000fe400078c08ff */
[----:B------:R-:W-:Y:S02]  /*8120*/  IADD3 R16, R3, 0x5e, RZ ;  /* 0x0000005e03107810 */ /* 0x000fe40007ffe0ff */
[C---:B------:R-:W-:Y:S01]  /*8130*/  IADD3 R37, R17.reuse, c[0x0][0x198], RZ ;  /* 0x0000660011257a10 */ /* 0x040fe20007ffe0ff */
[----:B------:R1:W-:Y:S01]  /*8140*/  @P3 STG.E.U16 [R4.64], R24 ;  /* 0x0000001804003986 */ /* 0x0003e2000c101504 */
[----:B------:R-:W-:Y:S02]  /*8150*/  LEA.HI.X.SX32 R13, R17, R2, 0x1, P6 ;  /* 0x00000002110d7211 */ /* 0x000fe400030f0eff */
[----:B------:R-:W-:Y:S02]  /*8160*/  ISETP.LT.AND P3, PT, R16, c[0x0][0x17c], !P0 ;  /* 0x00005f0010007a0c */ /* 0x000fe40004761270 */
[----:B------:R-:W-:-:S02]  /*8170*/  LEA R16, P6, R37, R0, 0x1 ;  /* 0x0000000025107211 */ /* 0x000fc400078c08ff */
[----:B0-----:R-:W-:Y:S02]  /*8180*/  IADD3 R8, R3, 0x5f, RZ ;  /* 0x0000005f03087810 */ /* 0x001fe40007ffe0ff */
[C---:B------:R-:W-:Y:S01]  /*8190*/  IADD3 R9, R37.reuse, c[0x0][0x198], RZ ;  /* 0x0000660025097a10 */ /* 0x040fe20007ffe0ff */
[----:B------:R0:W-:Y:S01]  /*81a0*/  @P2 STG.E.U16 [R12.64], R25 ;  /* 0x000000190c002986 */ /* 0x0001e2000c101504 */
[----:B------:R-:W-:Y:S02]  /*81b0*/  LEA.HI.X.SX32 R17, R37, R2, 0x1, P6 ;  /* 0x0000000225117211 */ /* 0x000fe400030f0eff */
[----:B------:R-:W-:Y:S02]  /*81c0*/  ISETP.LT.AND P2, PT, R8, c[0x0][0x17c], !P0 ;  /* 0x00005f0008007a0c */ /* 0x000fe40004741270 */
[----:B------:R-:W-:Y:S02]  /*81d0*/  LEA R8, P6, R9, R0, 0x1 ;  /* 0x0000000009087211 */ /* 0x000fe400078c08ff */
[----:B------:R-:W-:-:S02]  /*81e0*/  PRMT R28, R25, 0x7632, R28 ;  /* 0x00007632191c7816 */ /* 0x000fc4000000001c */
[C---:B------:R-:W-:Y:S02]  /*81f0*/  IADD3 R21, R9.reuse, c[0x0][0x198], RZ ;  /* 0x0000660009157a10 */ /* 0x040fe40007ffe0ff */
[----:B------:R-:W-:Y:S02]  /*8200*/  LEA.HI.X.SX32 R9, R9, R2, 0x1, P6 ;  /* 0x0000000209097211 */ /* 0x000fe400030f0eff */
[----:B-1----:R-:W-:Y:S01]  /*8210*/  IADD3 R5, R3, 0x61, RZ ;  /* 0x0000006103057810 */ /* 0x002fe20007ffe0ff */
[----:B------:R1:W-:Y:S01]  /*8220*/  @P1 STG.E.U16 [R16.64], R28 ;  /* 0x0000001c10001986 */ /* 0x0003e2000c101504 */
[C---:B------:R-:W-:Y:S02]  /*8230*/  LEA R4, P6, R21.reuse, R0, 0x1 ;  /* 0x0000000015047211 */ /* 0x040fe400078c08ff */
[----:B0-----:R-:W-:Y:S01]  /*8240*/  IADD3 R13, R21, c[0x0][0x198], RZ ;  /* 0x00006600150d7a10 */ /* 0x001fe20007ffe0ff */
[----:B------:R0:W-:Y:S01]  /*8250*/  @P5 STG.E.U16 [R8.64], R29 ;  /* 0x0000001d08005986 */ /* 0x0001e2000c101504 */
[----:B------:R-:W-:-:S02]  /*8260*/  ISETP.LT.AND P5, PT, R5, c[0x0][0x17c], !P0 ;  /* 0x00005f0005007a0c */ /* 0x000fc400047a1270 */
[----:B------:R-:W-:Y:S02]  /*8270*/  LEA.HI.X.SX32 R5, R21, R2, 0x1, P6 ;  /* 0x0000000215057211 */ /* 0x000fe400030f0eff */
[----:B------:R-:W-:Y:S02]  /*8280*/  PRMT R21, R29, 0x7632, R21 ;  /* 0x000076321d157816 */ /* 0x000fe40000000015 */
[----:B------:R-:W-:Y:S02]  /*8290*/  LEA R12, P6, R13, R0, 0x1 ;  /* 0x000000000d0c7211 */ /* 0x000fe400078c08ff */
[----:B-1----:R-:W-:Y:S02]  /*82a0*/  IADD3 R16, R3, 0x62, RZ ;  /* 0x0000006203107810 */ /* 0x002fe40007ffe0ff */
[----:B------:R-:W-:Y:S01]  /*82b0*/  IADD3 R17, R13, c[0x0][0x198], RZ ;  /* 0x000066000d117a10 */ /* 0x000fe20007ffe0ff */
[----:B------:R1:W-:Y:S01]  /*82c0*/  @P4 STG.E.U16 [R4.64], R21 ;  /* 0x0000001504004986 */ /* 0x0003e2000c101504 */
[----:B------:R-:W-:-:S02]  /*82d0*/  IADD3 R20, R3, 0x60, RZ ;  /* 0x0000006003147810 */ /* 0x000fc40007ffe0ff */
[----:B------:R-:W-:Y:S02]  /*82e0*/  LEA.HI.X.SX32 R13, R13, R2, 0x1, P6 ;  /* 0x000000020d0d7211 */ /* 0x000fe400030f0eff */
[----:B------:R-:W-:Y:S02]  /*82f0*/  ISETP.LT.AND P4, PT, R16, c[0x0][0x17c], !P0 ;  /* 0x00005f0010007a0c */ /* 0x000fe40004781270 */
[----:B------:R-:W-:Y:S02]  /*8300*/  LEA R16, P6, R17, R0, 0x1 ;  /* 0x0000000011107211 */ /* 0x000fe400078c08ff */
[----:B0-----:R-:W-:Y:S02]  /*8310*/  IADD3 R8, R3, 0x63, RZ ;  /* 0x0000006303087810 */ /* 0x001fe40007ffe0ff */
[----:B------:R-:W-:Y:S02]  /*8320*/  ISETP.LT.AND P1, PT, R20, c[0x0][0x17c], !P0 ;  /* 0x00005f0014007a0c */ /* 0x000fe40004721270 */
[C---:B------:R-:W-:Y:S01]  /*8330*/  IADD3 R9, R17.reuse, c[0x0][0x198], RZ ;  /* 0x0000660011097a10 */ /* 0x040fe20007ffe0ff */
[----:B------:R0:W-:Y:S01]  /*8340*/  @P3 STG.E.U16 [R12.64], R33 ;  /* 0x000000210c003986 */ /* 0x0001e2000c101504 */
[----:B------:R-:W-:-:S02]  /*8350*/  LEA.HI.X.SX32 R17, R17, R2, 0x1, P6 ;  /* 0x0000000211117211 */ /* 0x000fc400030f0eff */
[----:B------:R-:W-:Y:S02]  /*8360*/  ISETP.LT.AND P3, PT, R8, c[0x0][0x17c], !P0 ;  /* 0x00005f0008007a0c */ /* 0x000fe40004761270 */
[----:B------:R-:W-:Y:S02]  /*8370*/  LEA R8, P6, R9, R0, 0x1 ;  /* 0x0000000009087211 */ /* 0x000fe400078c08ff */
[----:B------:R-:W-:Y:S02]  /*8380*/  PRMT R24, R33, 0x7632, R24 ;  /* 0x0000763221187816 */ /* 0x000fe40000000018 */
[C---:B-1----:R-:W-:Y:S02]  /*8390*/  IADD3 R21, R9.reuse, c[0x0][0x198], RZ ;  /* 0x0000660009157a10 */ /* 0x042fe40007ffe0ff */
[----:B------:R-:W-:Y:S02]  /*83a0*/  LEA.HI.X.SX32 R9, R9, R2, 0x1, P6 ;  /* 0x0000000209097211 */ /* 0x000fe400030f0eff */
[----:B------:R-:W-:-:S02]  /*83b0*/  IADD3 R20, R3, 0x64, RZ ;  /* 0x0000006403147810 */ /* 0x000fc40007ffe0ff */
[----:B------:R-:W-:Y:S01]  /*83c0*/  IADD3 R5, R3, 0x65, RZ ;  /* 0x0000006503057810 */ /* 0x000fe20007ffe0ff */
[----:B------:R1:W-:Y:S01]  /*83d0*/  @P2 STG.E.U16 [R16.64], R24 ;  /* 0x0000001810002986 */ /* 0x0003e2000c101504 */
[C---:B------:R-:W-:Y:S02]  /*83e0*/  LEA R4, P6, R21.reuse, R0, 0x1 ;  /* 0x0000000015047211 */ /* 0x040fe400078c08ff */
[----:B0-----:R-:W-:Y:S01]  /*83f0*/  IADD3 R13, R21, c[0x0][0x198], RZ ;  /* 0x00006600150d7a10 */ /* 0x001fe20007ffe0ff */
[----:B------:R0:W-:Y:S01]  /*8400*/  @P1 STG.E.U16 [R8.64], R10 ;  /* 0x0000000a08001986 */ /* 0x0001e2000c101504 */
[----:B------:R-:W-:Y:S02]  /*8410*/  ISETP.LT.AND P2, PT, R20, c[0x0][0x17c], !P0 ;  /* 0x00005f0014007a0c */ /* 0x000fe40004741270 */
[----:B------:R-:W-:Y:S02]  /*8420*/  ISETP.LT.AND P1, PT, R5, c[0x0][0x17c], !P0 ;  /* 0x00005f0005007a0c */ /* 0x000fe40004721270 */
[----:B------:R-:W-:-:S02]  /*8430*/  LEA.HI.X.SX32 R5, R21, R2, 0x1, P6 ;  /* 0x0000000215057211 */ /* 0x000fc400030f0eff */
[----:B------:R-:W-:Y:S02]  /*8440*/  PRMT R20, R10, 0x7632, R20 ;  /* 0x000076320a147816 */ /* 0x000fe40000000014 */
[----:B------:R-:W-:Y:S02]  /*8450*/  LEA R12, P6, R13, R0, 0x1 ;  /* 0x000000000d0c7211 */ /* 0x000fe400078c08ff */
[----:B-1----:R-:W-:Y:S02]  /*8460*/  IADD3 R16, R3, 0x66, RZ ;  /* 0x0000006603107810 */ /* 0x002fe40007ffe0ff */
[C---:B------:R-:W-:Y:S01]  /*8470*/  IADD3 R17, R13.reuse, c[0x0][0x198], RZ ;  /* 0x000066000d117a10 */ /* 0x040fe20007ffe0ff */
[----:B------:R1:W-:Y:S01]  /*8480*/  @P5 STG.E.U16 [R4.64], R20 ;  /* 0x0000001404005986 */ /* 0x0003e2000c101504 */
[----:B------:R-:W-:Y:S02]  /*8490*/  LEA.HI.X.SX32 R13, R13, R2, 0x1, P6 ;  /* 0x000000020d0d7211 */ /* 0x000fe400030f0eff */
[----:B------:R-:W-:-:S02]  /*84a0*/  ISETP.LT.AND P5, PT, R16, c[0x0][0x17c], !P0 ;  /* 0x00005f0010007a0c */ /* 0x000fc400047a1270 */
[----:B------:R-:W-:Y:S02]  /*84b0*/  LEA R16, P6, R17, R0, 0x1 ;  /* 0x0000000011107211 */ /* 0x000fe400078c08ff */
[----:B0-----:R-:W-:Y:S02]  /*84c0*/  IADD3 R8, R3, 0x67, RZ ;  /* 0x0000006703087810 */ /* 0x001fe40007ffe0ff */
[C---:B------:R-:W-:Y:S01]  /*84d0*/  IADD3 R9, R17.reuse, c[0x0][0x198], RZ ;  /* 0x0000660011097a10 */ /* 0x040fe20007ffe0ff */
[----:B------:R0:W-:Y:S01]  /*84e0*/  @P4 STG.E.U16 [R12.64], R18 ;  /* 0x000000120c004986 */ /* 0x0001e2000c101504 */
[----:B------:R-:W-:Y:S02]  /*84f0*/  LEA.HI.X.SX32 R17, R17, R2, 0x1, P6 ;  /* 0x0000000211117211 */ /* 0x000fe400030f0eff */
[----:B------:R-:W-:Y:S02]  /*8500*/  ISETP.LT.AND P4, PT, R8, c[0x0][0x17c], !P0 ;  /* 0x00005f0008007a0c */ /* 0x000fe40004781270 */
[----:B------:R-:W-:-:S02]  /*8510*/  LEA R8, P6, R9, R0, 0x1 ;  /* 0x0000000009087211 */ /* 0x000fc400078c08ff */
[----:B------:R-:W-:Y:S02]  /*8520*/  PRMT R24, R18, 0x7632, R24 ;  /* 0x0000763212187816 */ /* 0x000fe40000000018 */
        /* <DEDUP_REMOVED lines=9> */
[----:B------:R-:W-:Y:S02]  /*85c0*/  LEA R12, P6, R13, R0, 0x1 ;  /* 0x000000000d0c7211 */ /* 0x000fe400078c08ff */
[----:B------:R-:W-:Y:S02]  /*85d0*/  IADD3 R10, R3, 0x68, RZ ;  /* 0x00000068030a7810 */ /* 0x000fe40007ffe0ff */
[C---:B-1----:R-:W-:Y:S02]  /*85e0*/  IADD3 R17, R13.reuse, c[0x0][0x198], RZ ;  /* 0x000066000d117a10 */ /* 0x042fe40007ffe0ff */
[----:B------:R-:W-:Y:S02]  /*85f0*/  PRMT R18, R14, 0x7632, R18 ;  /* 0x000076320e127816 */ /* 0x000fe40000000012 */
[----:B------:R-:W-:-:S02]  /*8600*/  LEA.HI.X.SX32 R13, R13, R2, 0x1, P6 ;  /* 0x000000020d0d7211 */ /* 0x000fc400030f0eff */
[----:B------:R-:W-:Y:S02]  /*8610*/  LEA R16, P6, R17, R0, 0x1 ;  /* 0x0000000011107211 */ /* 0x000fe400078c08ff */
[----:B0-----:R-:W-:Y:S01]  /*8620*/  IADD3 R8, R3, 0x6b, RZ ;  /* 0x0000006b03087810 */ /* 0x001fe20007ffe0ff */
[----:B------:R0:W-:Y:S01]  /*8630*/  @P1 STG.E.U16 [R4.64], R18 ;  /* 0x0000001204001986 */ /* 0x0001e2000c101504 */
[----:B------:R-:W-:Y:S02]  /*8640*/  ISETP.LT.AND P3, PT, R10, c[0x0][0x17c], !P0 ;  /* 0x00005f000a007a0c */ /* 0x000fe40004761270 */
[C---:B------:R-:W-:Y:S01]  /*8650*/  IADD3 R9, R17.reuse, c[0x0][0x198], RZ ;  /* 0x0000660011097a10 */ /* 0x040fe20007ffe0ff */
[----:B------:R1:W-:Y:S01]  /*8660*/  @P5 STG.E.U16 [R12.64], R6 ;  /* 0x000000060c005986 */ /* 0x0003e2000c101504 */
[----:B------:R-:W-:Y:S02]  /*8670*/  LEA.HI.X.SX32 R17, R17, R2, 0x1, P6 ;  /* 0x0000000211117211 */ /* 0x000fe400030f0eff */
[----:B------:R-:W-:-:S02]  /*8680*/  ISETP.LT.AND P5, PT, R8, c[0x0][0x17c], !P0 ;  /* 0x00005f0008007a0c */ /* 0x000fc400047a1270 */
[C---:B------:R-:W-:Y:S02]  /*8690*/  LEA R8, P6, R9.reuse, R0, 0x1 ;  /* 0x0000000009087211 */ /* 0x040fe400078c08ff */
        /* <DEDUP_REMOVED lines=21> */
[C---:B------:R-:W-:Y:S02]  /*87f0*/  LEA R8, P6, R9.reuse, R0, 0x1 ;  /* 0x0000000009087211 */ /* 0x040fe400078c08ff */
[----:B------:R-:W-:Y:S02]  /*8800*/  PRMT R14, R26, 0x7632, R14 ;  /* 0x000076321a0e7816 */ /* 0x000fe4000000000e */
[C---:B------:R-:W-:Y:S01]  /*8810*/  IADD3 R21, R9.reuse, c[0x0][0x198], RZ ;  /* 0x0000660009157a10 */ /* 0x040fe20007ffe0ff */
[----:B------:R0:W-:Y:S01]  /*8820*/  @P2 STG.E.U16 [R4.64], R10 ;  /* 0x0000000a04002986 */ /* 0x0001e2000c101504 */
[----:B------:R-:W-:-:S03]  /*8830*/  LEA.HI.X.SX32 R9, R9, R2, 0x1, P6 ;  /* 0x0000000209097211 */ /* 0x000fc600030f0eff */
[----:B------:R1:W-:Y:S01]  /*8840*/  @P1 STG.E.U16 [R12.64], R26 ;  /* 0x0000001a0c001986 */ /* 0x0003e2000c101504 */
[----:B------:R-:W-:-:S03]  /*8850*/  IADD3 R6, R3, 0x6e, RZ ;  /* 0x0000006e03067810 */ /* 0x000fc60007ffe0ff */
[----:B------:R2:W-:Y:S01]  /*8860*/  @P5 STG.E.U16 [R16.64], R14 ;  /* 0x0000000e10005986 */ /* 0x0005e2000c101504 */
[----:B0-----:R-:W-:Y:S02]  /*8870*/  IADD3 R5, R3, 0x71, RZ ;  /* 0x0000007103057810 */ /* 0x001fe40007ffe0ff */
[C---:B------:R-:W-:Y:S01]  /*8880*/  LEA R4, P6, R21.reuse, R0, 0x1 ;  /* 0x0000000015047211 */ /* 0x040fe200078c08ff */
[----:B------:R0:W-:Y:S01]  /*8890*/  @P4 STG.E.U16 [R8.64], R30 ;  /* 0x0000001e08004986 */ /* 0x0001e2000c101504 */
[----:B-1----:R-:W-:Y:S02]  /*88a0*/  IADD3 R13, R21, c[0x0][0x198], RZ ;  /* 0x00006600150d7a10 */ /* 0x002fe40007ffe0ff */
[----:B------:R-:W-:Y:S02]  /*88b0*/  ISETP.LT.AND P4, PT, R5, c[0x0][0x17c], !P0 ;  /* 0x00005f0005007a0c */ /* 0x000fe40004781270 */
[----:B------:R-:W-:Y:S02]  /*88c0*/  LEA.HI.X.SX32 R5, R21, R2, 0x1, P6 ;  /* 0x0000000215057211 */ /* 0x000fe400030f0eff */
[----:B------:R-:W-:-:S02]  /*88d0*/  LEA R12, P6, R13, R0, 0x1 ;  /* 0x000000000d0c7211 */ /* 0x000fc400078c08ff */
[----:B------:R-:W-:Y:S02]  /*88e0*/  ISETP.LT.AND P2, PT, R6, c[0x0][0x17c], !P0 ;  /* 0x00005f0006007a0c */ /* 0x000fe40004741270 */
[----:B--2---:R-:W-:Y:S02]  /*88f0*/  IADD3 R17, R13, c[0x0][0x198], RZ ;  /* 0x000066000d117a10 */ /* 0x004fe40007ffe0ff */
[----:B------:R-:W-:Y:S02]  /*8900*/  IADD3 R6, R3, 0x6f, RZ ;  /* 0x0000006f03067810 */ /* 0x000fe40007ffe0ff */
        /* <DEDUP_REMOVED lines=10> */
[----:B------:R-:W-:Y:S01]  /*89b0*/  IADD3 R6, R3, 0x72, RZ ;  /* 0x0000007203067810 */ /* 0x000fe20007ffe0ff */
[----:B------:R1:W-:Y:S01]  /*89c0*/  @P2 STG.E.U16 [R12.64], R34 ;  /* 0x000000220c002986 */ /* 0x0003e2000c101504 */
[C---:B0-----:R-:W-:Y:S02]  /*89d0*/  IADD3 R5, R9.reuse, c[0x0][0x198], RZ ;  /* 0x0000660009057a10 */ /* 0x041fe40007ffe0ff */
[----:B------:R-:W-:Y:S02]  /*89e0*/  LEA.HI.X.SX32 R9, R9, R2, 0x1, P6 ;  /* 0x0000000209097211 */ /* 0x000fe400030f0eff */
[----:B------:R-:W-:Y:S02]  /*89f0*/  PRMT R14, R34, 0x7632, R14 ;  /* 0x00007632220e7816 */ /* 0x000fe4000000000e */
[----:B------:R-:W-:Y:S02]  /*8a00*/  LEA R4, P6, R5, R0, 0x1 ;  /* 0x0000000005047211 */ /* 0x000fe400078c08ff */
[----:B------:R-:W-:-:S02]  /*8a10*/  ISETP.LT.AND P3, PT, R6, c[0x0][0x17c], !P0 ;  /* 0x00005f0006007a0c */ /* 0x000fc40004761270 */
[----:B-1----:R-:W-:Y:S02]  /*8a20*/  IADD3 R13, R5, c[0x0][0x198], RZ ;  /* 0x00006600050d7a10 */ /* 0x002fe40007ffe0ff */
[----:B------:R-:W-:Y:S01]  /*8a30*/  IADD3 R6, R3, 0x73, RZ ;  /* 0x0000007303067810 */ /* 0x000fe20007ffe0ff */
[----:B------:R0:W-:Y:S01]  /*8a40*/  @P1 STG.E.U16 [R16.64], R14 ;  /* 0x0000000e10001986 */ /* 0x0001e2000c101504 */
[----:B------:R-:W-:Y:S02]  /*8a50*/  LEA.HI.X.SX32 R5, R5, R2, 0x1, P6 ;  /* 0x0000000205057211 */ /* 0x000fe400030f0eff */
[----:B------:R-:W-:Y:S02]  /*8a60*/  LEA R12, P6, R13, R0, 0x1 ;  /* 0x000000000d0c7211 */ /* 0x000fe400078c08ff */
[----:B------:R-:W-:Y:S02]  /*8a70*/  ISETP.LT.AND P2, PT, R6, c[0x0][0x17c], !P0 ;  /* 0x00005f0006007a0c */ /* 0x000fe40004741270 */
[----:B------:R-:W-:-:S02]  /*8a80*/  IADD3 R6, R3, 0x74, RZ ;  /* 0x0000007403067810 */ /* 0x000fc40007ffe0ff */
[C---:B0-----:R-:W-:Y:S02]  /*8a90*/  IADD3 R17, R13.reuse, c[0x0][0x198], RZ ;  /* 0x000066000d117a10 */ /* 0x041fe40007ffe0ff */
[----:B------:R-:W-:Y:S02]  /*8aa0*/  LEA.HI.X.SX32 R13, R13, R2, 0x1, P6 ;  /* 0x000000020d0d7211 */ /* 0x000fe400030f0eff */
[----:B------:R-:W-:Y:S02]  /*8ab0*/  PRMT R10, R11, 0x7632, R10 ;  /* 0x000076320b0a7816 */ /* 0x000fe4000000000a */
[----:B------:R-:W-:Y:S01]  /*8ac0*/  LEA R16, P6, R17, R0, 0x1 ;  /* 0x0000000011107211 */ /* 0x000fe200078c08ff */
[----:B------:R0:W-:Y:S01]  /*8ad0*/  @P5 STG.E.U16 [R8.64], R11 ;  /* 0x0000000b08005986 */ /* 0x0001e2000c101504 */
[----:B------:R-:W-:Y:S02]  /*8ae0*/  ISETP.LT.AND P1, PT, R6, c[0x0][0x17c], !P0 ;  /* 0x00005f0006007a0c */ /* 0x000fe40004721270 */
[----:B------:R-:W-:Y:S01]  /*8af0*/  IADD3 R6, R3, 0x75, RZ ;  /* 0x0000007503067810 */ /* 0x000fe20007ffe0ff */
[----:B------:R1:W-:Y:S01]  /*8b00*/  @P4 STG.E.U16 [R4.64], R10 ;  /* 0x0000000a04004986 */ /* 0x0003e2000c101504 */
[----:B------:R-:W-:-:S02]  /*8b10*/  PRMT R14, R19, 0x7632, R14 ;  /* 0x00007632130e7816 */ /* 0x000fc4000000000e */
[----:B------:R-:W-:Y:S02]  /*8b20*/  ISETP.LT.AND P5, PT, R6, c[0x0][0x17c], !P0 ;  /* 0x00005f0006007a0c */ /* 0x000fe400047a1270 */
[C---:B0-----:R-:W-:Y:S02]  /*8b30*/  IADD3 R9, R17.reuse, c[0x0][0x198], RZ ;  /* 0x0000660011097a10 */ /* 0x041fe40007ffe0ff */
[----:B------:R-:W-:Y:S02]  /*8b40*/  LEA.HI.X.SX32 R17, R17, R2, 0x1, P6 ;  /* 0x0000000211117211 */ /* 0x000fe400030f0eff */
[----:B-1----:R-:W-:Y:S01]  /*8b50*/  IADD3 R5, R3, 0x78, RZ ;  /* 0x0000007803057810 */ /* 0x002fe20007ffe0ff */
[----:B------:R0:W-:Y:S01]  /*8b60*/  @P3 STG.E.U16 [R12.64], R19 ;  /* 0x000000130c003986 */ /* 0x0001e2000c101504 */
[C---:B------:R-:W-:Y:S02]  /*8b70*/  LEA R4, P6, R9.reuse, R0, 0x1 ;  /* 0x0000000009047211 */ /* 0x040fe400078c08ff */
[----:B------:R-:W-:Y:S01]  /*8b80*/  IADD3 R11, R9, c[0x0][0x198], RZ ;  /* 0x00006600090b7a10 */ /* 0x000fe20007ffe0ff */
[----:B------:R1:W-:Y:S01]  /*8b90*/  @P2 STG.E.U16 [R16.64], R14 ;  /* 0x0000000e10002986 */ /* 0x0003e2000c101504 */
[----:B------:R-:W-:-:S02]  /*8ba0*/  IADD3 R6, R3, 0x76, RZ ;  /* 0x0000007603067810 */ /* 0x000fc40007ffe0ff */
[----:B------:R-:W-:Y:S02]  /*8bb0*/  ISETP.LT.AND P2, PT, R5, c[0x0][0x17c], !P0 ;  /* 0x00005f0005007a0c */ /* 0x000fe40004741270 */
[----:B------:R-:W-:Y:S02]  /*8bc0*/  LEA.HI.X.SX32 R5, R9, R2, 0x1, P6 ;  /* 0x0000000209057211 */ /* 0x000fe400030f0eff */
[C---:B------:R-:W-:Y:S02]  /*8bd0*/  LEA R8, P6, R11.reuse, R0, 0x1 ;  /* 0x000000000b087211 */ /* 0x040fe400078c08ff */
[----:B------:R-:W-:Y:S02]  /*8be0*/  ISETP.LT.AND P4, PT, R6, c[0x0][0x17c], !P0 ;  /* 0x00005f0006007a0c */ /* 0x000fe40004781270 */
[----:B0-----:R-:W-:Y:S02]  /*8bf0*/  IADD3 R13, R11, c[0x0][0x198], RZ ;  /* 0x000066000b0d7a10 */ /* 0x001fe40007ffe0ff */
[----:B------:R-:W-:-:S02]  /*8c00*/  IADD3 R6, R3, 0x77, RZ ;  /* 0x0000007703067810 */ /* 0x000fc40007ffe0ff */
[----:B------:R-:W-:Y:S02]  /*8c10*/  LEA.HI.X.SX32 R9, R11, R2, 0x1, P6 ;  /* 0x000000020b097211 */ /* 0x000fe400030f0eff */
[C---:B------:R-:W-:Y:S02]  /*8c20*/  LEA R10, P6, R13.reuse, R0, 0x1 ;  /* 0x000000000d0a7211 */ /* 0x040fe400078c08ff */
[----:B------:R-:W-:Y:S02]  /*8c30*/  ISETP.LT.AND P3, PT, R6, c[0x0][0x17c], !P0 ;  /* 0x00005f0006007a0c */ /* 0x000fe40004761270 */
[C---:B-1----:R-:W-:Y:S02]  /*8c40*/  IADD3 R17, R13.reuse, c[0x0][0x198], RZ ;  /* 0x000066000d117a10 */ /* 0x042fe40007ffe0ff */
[----:B------:R-:W-:Y:S02]  /*8c50*/  LEA.HI.X.SX32 R11, R13, R2, 0x1, P6 ;  /* 0x000000020d0b7211 */ /* 0x000fe400030f0eff */
[----:B------:R-:W-:Y:S01]  /*8c60*/  LEA R12, P6, R17, R0, 0x1 ;  /* 0x00000000110c7211 */ /* 0x000fe200078c08ff */
[----:B------:R0:W-:Y:S01]  /*8c70*/  @P1 STG.E.U16 [R4.64], R15 ;  /* 0x0000000f04001986 */ /* 0x0001e2000c101504 */
[----:B------:R-:W-:-:S02]  /*8c80*/  PRMT R18, R15, 0x7632, R18 ;  /* 0x000076320f127816 */ /* 0x000fc40000000012 */
[----:B------:R-:W-:Y:S02]  /*8c90*/  IADD3 R6, R3, 0x79, RZ ;  /* 0x0000007903067810 */ /* 0x000fe40007ffe0ff */
[----:B------:R-:W-:Y:S02]  /*8ca0*/  PRMT R14, R7, 0x7632, R14 ;  /* 0x00007632070e7816 */ /* 0x000fe4000000000e */
[C---:B------:R-:W-:Y:S01]  /*8cb0*/  LEA.HI.X.SX32 R13, R17.reuse, R2, 0x1, P6 ;  /* 0x00000002110d7211 */ /* 0x040fe200030f0eff */
[----:B------:R1:W-:Y:S01]  /*8cc0*/  @P5 STG.E.U16 [R8.64], R18 ;  /* 0x0000001208005986 */ /* 0x0003e2000c101504 */
[----:B0-----:R-:W-:Y:S02]  /*8cd0*/  IADD3 R15, R17, c[0x0][0x198], RZ ;  /* 0x00006600110f7a10 */ /* 0x001fe40007ffe0ff */
[----:B------:R-:W-:Y:S01]  /*8ce0*/  IADD3 R5, R3, 0x7c, RZ ;  /* 0x0000007c03057810 */ /* 0x000fe20007ffe0ff */
[----:B------:R0:W-:Y:S01]  /*8cf0*/  @P4 STG.E.U16 [R10.64], R7 ;  /* 0x000000070a004986 */ /* 0x0001e2000c101504 */
[----:B------:R-:W-:-:S02]  /*8d00*/  LEA R4, P6, R15, R0, 0x1 ;  /* 0x000000000f047211 */ /* 0x000fc400078c08ff */
[----:B------:R-:W-:Y:S01]  /*8d10*/  ISETP.LT.AND P1, PT, R6, c[0x0][0x17c], !P0 ;  /* 0x00005f0006007a0c */ /* 0x000fe20004721270 */
[----:B------:R2:W-:Y:S01]  /*8d20*/  @P3 STG.E.U16 [R12.64], R14 ;  /* 0x0000000e0c003986 */ /* 0x0005e2000c101504 */
[----:B-1----:R-:W-:Y:S02]  /*8d30*/  IADD3 R9, R15, c[0x0][0x198], RZ ;  /* 0x000066000f097a10 */ /* 0x002fe40007ffe0ff */
[----:B------:R-:W-:Y:S02]  /*8d40*/  IADD3 R6, R3, 0x7a, RZ ;  /* 0x0000007a03067810 */ /* 0x000fe40007ffe0ff */
[----:B------:R-:W-:Y:S02]  /*8d50*/  ISETP.LT.AND P3, PT, R5, c[0x0][0x17c], !P0 ;  /* 0x00005f0005007a0c */ /* 0x000fe40004761270 */
[----:B------:R-:W-:Y:S02]  /*8d60*/  LEA.HI.X.SX32 R5, R15, R2, 0x1, P6 ;  /* 0x000000020f057211 */ /* 0x000fe400030f0eff */
[----:B------:R-:W-:-:S02]  /*8d70*/  IADD3 R15, R9, c[0x0][0x198], RZ ;  /* 0x00006600090f7a10 */ /* 0x000fc40007ffe0ff */
[----:B------:R-:W-:Y:S02]  /*8d80*/  ISETP.LT.AND P5, PT, R6, c[0x0][0x17c], !P0 ;  /* 0x00005f0006007a0c */ /* 0x000fe400047a1270 */
[----:B------:R-:W-:Y:S02]  /*8d90*/  IADD3 R6, R3, 0x7b, RZ ;  /* 0x0000007b03067810 */ /* 0x000fe40007ffe0ff */
[----:B0-----:R-:W-:Y:S02]  /*8da0*/  IADD3 R11, R15, c[0x0][0x198], RZ ;  /* 0x000066000f0b7a10 */ /* 0x001fe40007ffe0ff */
[----:B------:R-:W-:Y:S02]  /*8db0*/  LEA R8, P6, R9, R0, 0x1 ;  /* 0x0000000009087211 */ /* 0x000fe400078c08ff */
[----:B------:R-:W-:Y:S02]  /*8dc0*/  ISETP.LT.AND P4, PT, R6, c[0x0][0x17c], !P0 ;  /* 0x00005f0006007a0c */ /* 0x000fe40004781270 */
[----:B------:R-:W-:-:S02]  /*8dd0*/  IADD3 R6, R3, 0x7d, RZ ;  /* 0x0000007d03067810 */ /* 0x000fc40007ffe0ff */
[----:B--2---:R-:W-:Y:S01]  /*8de0*/  IADD3 R13, R11, c[0x0][0x198], RZ ;  /* 0x000066000b0d7a10 */ /* 0x004fe20007ffe0ff */
[----:B------:R-:W-:Y:S01]  /*8df0*/  @P2 STG.E.U16 [R4.64], R23 ;  /* 0x0000001704002986 */ /* 0x000fe2000c101504 */
[----:B------:R-:W-:Y:S02]  /*8e00*/  PRMT R7, R23, 0x7632, R7 ;  /* 0x0000763217077816 */ /* 0x000fe40000000007 */
[----:B------:R-:W-:Y:S02]  /*8e10*/  LEA.HI.X.SX32 R9, R9, R2, 0x1, P6 ;  /* 0x0000000209097211 */ /* 0x000fe400030f0eff */
[----:B------:R-:W-:Y:S02]  /*8e20*/  ISETP.LT.AND P2, PT, R6, c[0x0][0x17c], !P0 ;  /* 0x00005f0006007a0c */ /* 0x000fe40004741270 */
[-C--:B------:R-:W-:Y:S02]  /*8e30*/  LEA R6, P6, R15, R0.reuse, 0x1 ;  /* 0x000000000f067211 */ /* 0x080fe400078c08ff */
[----:B------:R-:W-:Y:S01]  /*8e40*/  IADD3 R17, R13, c[0x0][0x198], RZ ;  /* 0x000066000d117a10 */ /* 0x000fe20007ffe0ff */
[----:B------:R0:W-:Y:S01]  /*8e50*/  @P1 STG.E.U16 [R8.64], R7 ;  /* 0x0000000708001986 */ /* 0x0001e2000c101504 */
[----:B------:R-:W-:-:S02]  /*8e60*/  LEA R10, P1, R11, R0, 0x1 ;  /* 0x000000000b0a7211 */ /* 0x000fc400078208ff */
[----:B------:R-:W-:Y:S02]  /*8e70*/  IADD3 R19, R17, c[0x0][0x198], RZ ;  /* 0x0000660011137a10 */ /* 0x000fe40007ffe0ff */
[-C--:B------:R-:W-:Y:S02]  /*8e80*/  LEA.HI.X.SX32 R11, R11, R2.reuse, 0x1, P1 ;  /* 0x000000020b0b7211 */ /* 0x080fe400008f0eff */
[----:B0-----:R-:W-:Y:S02]  /*8e90*/  LEA.HI.X.SX32 R7, R15, R2, 0x1, P6 ;  /* 0x000000020f077211 */ /* 0x001fe400030f0eff */
[-C--:B------:R-:W-:Y:S02]  /*8ea0*/  LEA R12, P6, R13, R0.reuse, 0x1 ;  /* 0x000000000d0c7211 */ /* 0x080fe400078c08ff */
[----:B------:R-:W-:Y:S02]  /*8eb0*/  LEA R8, P1, R19, R0, 0x1 ;  /* 0x0000000013087211 */ /* 0x000fe400078208ff */
[----:B------:R-:W-:-:S02]  /*8ec0*/  IADD3 R15, R3, 0x7e, RZ ;  /* 0x0000007e030f7810 */ /* 0x000fc40007ffe0ff */
[----:B------:R-:W-:Y:S02]  /*8ed0*/  LEA.HI.X.SX32 R13, R13, R2, 0x1, P6 ;  /* 0x000000020d0d7211 */ /* 0x000fe400030f0eff */
[----:B------:R-:W-:Y:S02]  /*8ee0*/  LEA R4, P6, R17, R0, 0x1 ;  /* 0x0000000011047211 */ /* 0x000fe400078c08ff */
[----:B------:R-:W-:Y:S02]  /*8ef0*/  IADD3 R3, R3, 0x7f, RZ ;  /* 0x0000007f03037810 */ /* 0x000fe40007ffe0ff */
[C---:B------:R-:W-:Y:S02]  /*8f00*/  IADD3 R21, R19.reuse, c[0x0][0x198], RZ ;  /* 0x0000660013157a10 */ /* 0x040fe40007ffe0ff */
[----:B------:R-:W-:Y:S02]  /*8f10*/  LEA.HI.X.SX32 R9, R19, R2, 0x1, P1 ;  /* 0x0000000213097211 */ /* 0x000fe400008f0eff */
[----:B------:R-:W-:-:S02]  /*8f20*/  ISETP.LT.AND P1, PT, R15, c[0x0][0x17c], !P0 ;  /* 0x00005f000f007a0c */ /* 0x000fc40004721270 */
[----:B------:R-:W-:Y:S02]  /*8f30*/  LEA.HI.X.SX32 R5, R17, R2, 0x1, P6 ;  /* 0x0000000211057211 */ /* 0x000fe400030f0eff */
[----:B------:R-:W-:Y:S02]  /*8f40*/  ISETP.LT.AND P0, PT, R3, c[0x0][0x17c], !P0 ;  /* 0x00005f0003007a0c */ /* 0x000fe40004701270 */
[----:B------:R-:W-:Y:S02]  /*8f50*/  LEA R14, P6, R21, R0, 0x1 ;  /* 0x00000000150e7211 */ /* 0x000fe400078c08ff */
[----:B------:R-:W-:Y:S02]  /*8f60*/  PRMT R0, R27, 0x7632, R0 ;  /* 0x000076321b007816 */ /* 0x000fe40000000000 */
[----:B------:R-:W-:Y:S02]  /*8f70*/  LEA.HI.X.SX32 R15, R21, R2, 0x1, P6 ;  /* 0x00000002150f7211 */ /* 0x000fe400030f0eff */
[----:B------:R-:W-:Y:S01]  /*8f80*/  PRMT R2, R31, 0x7632, R2 ;  /* 0x000076321f027816 */ /* 0x000fe20000000002 */
[----:B------:R0:W-:Y:S04]  /*8f90*/  @P5 STG.E.U16 [R6.64], R27 ;  /* 0x0000001b06005986 */ /* 0x0001e8000c101504 */
[----:B------:R0:W-:Y:S04]  /*8fa0*/  @P4 STG.E.U16 [R10.64], R0 ;  /* 0x000000000a004986 */ /* 0x0001e8000c101504 */
[----:B------:R0:W-:Y:S04]  /*8fb0*/  @P3 STG.E.U16 [R12.64], R31 ;  /* 0x0000001f0c003986 */ /* 0x0001e8000c101504 */
[----:B------:R0:W-:Y:S04]  /*8fc0*/  @P2 STG.E.U16 [R4.64], R2 ;  /* 0x0000000204002986 */ /* 0x0001e8000c101504 */
[----:B------:R0:W-:Y:S01]  /*8fd0*/  @P1 STG.E.U16 [R8.64], R35 ;  /* 0x0000002308001986 */ /* 0x0001e2000c101504 */
[----:B------:R-:W-:Y:S05]  /*8fe0*/  @!P0 EXIT ;  /* 0x000000000000894d */ /* 0x000fea0003800000 */
[----:B0-----:R-:W-:-:S05]  /*8ff0*/  PRMT R7, R35, 0x7632, R7 ;  /* 0x0000763223077816 */ /* 0x001fca0000000007 */
[----:B------:R-:W-:Y:S01]  /*9000*/  STG.E.U16 [R14.64], R7 ;  /* 0x000000070e007986 */ /* 0x000fe2000c101504 */
[----:B------:R-:W-:Y:S05]  /*9010*/  EXIT ;  /* 0x000000000000794d */ /* 0x000fea0003800000 */
.L_x_3:
[----:B------:R-:W-:-:S00]  /*9020*/  BRA `(.L_x_3) ;  /* 0xfffffff000007947 */ /* 0x000fc0000383ffff */
[----:B------:R-:W-:-:S00]  /*9030*/  NOP ;  /* 0x0000000000007918 */ /* 0x000fc00000000000 */
        /* <DEDUP_REMOVED lines=12> */
.L_x_4:


//--------------------- .nv.shared.matmul_kernel  --------------------------
	.section	.nv.shared.matmul_kernel,"aw",@nobits
	.sectionflags	@""
	.align	16
